// auto-generated by cutlass_sweep.gemm — config: {"arch": "sm_90", "cluster_m": 1, "cluster_n": 2, "dtype": "tf32", "stages": 0, "tile_k": 64, "tile_m": 256, "tile_n": 128}
#include "cutlass/cutlass.h"
#include "cutlass/gemm/collective/collective_builder.hpp"
#include "cutlass/gemm/device/gemm_universal_adapter.h"
#include "cutlass/gemm/kernel/gemm_universal.hpp"
#include "cutlass/epilogue/collective/collective_builder.hpp"

using ElemA = cutlass::tfloat32_t;
using ElemB = cutlass::tfloat32_t;
using ElemCD = cutlass::tfloat32_t;
using Acc  = float;
using TileShape    = cute::Shape<cute::_256, cute::_128, cute::_64>;
using ClusterShape = cute::Shape<cute::_1, cute::_2, cute::_1>;

using CollectiveEpilogue = typename cutlass::epilogue::collective::CollectiveBuilder<
    cutlass::arch::Sm90, cutlass::arch::OpClassTensorOp,
    TileShape, ClusterShape,
    cutlass::epilogue::collective::EpilogueTileAuto,
    Acc, Acc,
    ElemCD, cutlass::layout::RowMajor, 128 / cutlass::sizeof_bits<ElemCD>::value,
    ElemCD, cutlass::layout::RowMajor, 128 / cutlass::sizeof_bits<ElemCD>::value,
    cutlass::epilogue::collective::EpilogueScheduleAuto
  >::CollectiveOp;

using CollectiveMainloop = typename cutlass::gemm::collective::CollectiveBuilder<
    cutlass::arch::Sm90, cutlass::arch::OpClassTensorOp,
    ElemA, cutlass::layout::RowMajor, 128 / cutlass::sizeof_bits<ElemA>::value,
    ElemB, cutlass::layout::ColumnMajor, 128 / cutlass::sizeof_bits<ElemB>::value,
    Acc,
    TileShape, ClusterShape,
    cutlass::gemm::collective::StageCountAutoCarveout<static_cast<int>(sizeof(typename CollectiveEpilogue::SharedStorage))>,
    cutlass::gemm::collective::KernelScheduleAuto
  >::CollectiveOp;

using GemmKernel = cutlass::gemm::kernel::GemmUniversal<
    cute::Shape<int,int,int,int>,
    CollectiveMainloop,
    CollectiveEpilogue
>;
using Gemm = cutlass::gemm::device::GemmUniversalAdapter<GemmKernel>;

// Force the device kernel symbol into the cubin without needing a host main.
auto* _anchor = &cutlass::device_kernel<GemmKernel>;


// ===== COMPILED SASS (sm_90a) =====

	.target	sm_90a

	.elftype	@"ET_EXEC"


//--------------------- .note.nv.tkinfo           --------------------------
	.section	.note.nv.tkinfo,"",@"SHT_NOTE"
	.sectionflags	@"SHF_NOTE_NV_TKINFO"
	.tkinfo
        /*0018*/ 	.word	0x00000002
        /*0030*/ 	.string	""
        /*0030*/ 	.string	"ptxas"
        /*0030*/ 	.string	"Cuda compilation tools, release 13.0, V13.0.88"
        /*0030*/ 	.string	"Build cuda_13.0.r13.0/compiler.36424714_0"
        /*0030*/ 	.string	"-arch sm_90a -m 64 "



//--------------------- .note.nv.cuinfo           --------------------------
	.section	.note.nv.cuinfo,"",@"SHT_NOTE"
	.sectionflags	@"SHF_NOTE_NV_CUINFO"
        /*0018*/ 	.short	0x0002
        /*001a*/ 	.short	0x005a
        /*001c*/ 	.short	0x0082
	.zero		2


//--------------------- .nv.info                  --------------------------
	.section	.nv.info,"",@"SHT_CUDA_INFO"
	.align	4


	//----- nvinfo : EIATTR_REGCOUNT
	.align		4
        /*0000*/ 	.byte	0x04, 0x2f
        /*0002*/ 	.short	(.L_15 - .L_14)
	.align		4
.L_14:
        /*0004*/ 	.word	index@(_ZN7cutlass13device_kernelINS_4gemm6kernel13GemmUniversalIN4cute5tupleIJiiiiEEENS1_10collective13CollectiveMmaINS1_34MainloopSm90TmaGmmaWarpSpecializedILi2ENS5_IJNS4_1CILi1EEENSA_ILi2EEESB_EEENS1_35KernelTmaWarpSpecializedCooperativeEEENS5_IJNSA_ILi256EEENSA_ILi128EEENSA_ILi64EEEEEENS_10tfloat32_tENS5_IJlSB_lEEESK_SL_NS4_8TiledMMAINS4_8MMA_AtomIJNS4_4SM904GMMA30MMA_64x128x8_F32TF32TF32_SS_TNILNSP_7ScaleInE1ELSR_1EEEEEENS4_6LayoutINS5_IJSC_SB_SB_EEENS5_IJSB_NSA_ILi0EEESW_EEEEENS5_IJNS4_10UnderscoreESZ_SZ_EEEEENS4_23SM90_TMA_LOAD_MULTICASTENS4_14ComposedLayoutINS4_7SwizzleILi3ELi4ELi3EEENS4_18smem_ptr_flag_bitsILi32EEENSU_INS5_IJNSA_ILi8EEENSA_ILi32EEEEEENS5_IJS19_SB_EEEEEEEvNS4_8identityENS4_13SM90_TMA_LOADES1D_vS1E_EENS_8epilogue10collective6detail29Sm90TmaWarpSpecializedAdapterINS1I_15DefaultEpilogueISK_SL_SL_NS1H_6thread17LinearCombinationISK_Li1EffLNS1M_9ScaleType4KindE0ELNS_15FloatRoundStyleE2ESK_EENS1_15EpilogueDefaultEEEEEvvEEEEvNT_6ParamsE)
        /*0008*/ 	.word	0x000000a8


	//----- nvinfo : EIATTR_FRAME_SIZE
	.align		4
.L_15:
        /*000c*/ 	.byte	0x04, 0x11
        /*000e*/ 	.short	(.L_17 - .L_16)
	.align		4
.L_16:
        /*0010*/ 	.word	index@(_ZN7cutlass13device_kernelINS_4gemm6kernel13GemmUniversalIN4cute5tupleIJiiiiEEENS1_10collective13CollectiveMmaINS1_34MainloopSm90TmaGmmaWarpSpecializedILi2ENS5_IJNS4_1CILi1EEENSA_ILi2EEESB_EEENS1_35KernelTmaWarpSpecializedCooperativeEEENS5_IJNSA_ILi256EEENSA_ILi128EEENSA_ILi64EEEEEENS_10tfloat32_tENS5_IJlSB_lEEESK_SL_NS4_8TiledMMAINS4_8MMA_AtomIJNS4_4SM904GMMA30MMA_64x128x8_F32TF32TF32_SS_TNILNSP_7ScaleInE1ELSR_1EEEEEENS4_6LayoutINS5_IJSC_SB_SB_EEENS5_IJSB_NSA_ILi0EEESW_EEEEENS5_IJNS4_10UnderscoreESZ_SZ_EEEEENS4_23SM90_TMA_LOAD_MULTICASTENS4_14ComposedLayoutINS4_7SwizzleILi3ELi4ELi3EEENS4_18smem_ptr_flag_bitsILi32EEENSU_INS5_IJNSA_ILi8EEENSA_ILi32EEEEEENS5_IJS19_SB_EEEEEEEvNS4_8identityENS4_13SM90_TMA_LOADES1D_vS1E_EENS_8epilogue10collective6detail29Sm90TmaWarpSpecializedAdapterINS1I_15DefaultEpilogueISK_SL_SL_NS1H_6thread17LinearCombinationISK_Li1EffLNS1M_9ScaleType4KindE0ELNS_15FloatRoundStyleE2ESK_EENS1_15EpilogueDefaultEEEEEvvEEEEvNT_6ParamsE)
        /*0014*/ 	.word	0x00000000


	//----- nvinfo : EIATTR_MIN_STACK_SIZE
	.align		4
.L_17:
        /*0018*/ 	.byte	0x04, 0x12
        /*001a*/ 	.short	(.L_19 - .L_18)
	.align		4
.L_18:
        /*001c*/ 	.word	index@(_ZN7cutlass13device_kernelINS_4gemm6kernel13GemmUniversalIN4cute5tupleIJiiiiEEENS1_10collective13CollectiveMmaINS1_34MainloopSm90TmaGmmaWarpSpecializedILi2ENS5_IJNS4_1CILi1EEENSA_ILi2EEESB_EEENS1_35KernelTmaWarpSpecializedCooperativeEEENS5_IJNSA_ILi256EEENSA_ILi128EEENSA_ILi64EEEEEENS_10tfloat32_tENS5_IJlSB_lEEESK_SL_NS4_8TiledMMAINS4_8MMA_AtomIJNS4_4SM904GMMA30MMA_64x128x8_F32TF32TF32_SS_TNILNSP_7ScaleInE1ELSR_1EEEEEENS4_6LayoutINS5_IJSC_SB_SB_EEENS5_IJSB_NSA_ILi0EEESW_EEEEENS5_IJNS4_10UnderscoreESZ_SZ_EEEEENS4_23SM90_TMA_LOAD_MULTICASTENS4_14ComposedLayoutINS4_7SwizzleILi3ELi4ELi3EEENS4_18smem_ptr_flag_bitsILi32EEENSU_INS5_IJNSA_ILi8EEENSA_ILi32EEEEEENS5_IJS19_SB_EEEEEEEvNS4_8identityENS4_13SM90_TMA_LOADES1D_vS1E_EENS_8epilogue10collective6detail29Sm90TmaWarpSpecializedAdapterINS1I_15DefaultEpilogueISK_SL_SL_NS1H_6thread17LinearCombinationISK_Li1EffLNS1M_9ScaleType4KindE0ELNS_15FloatRoundStyleE2ESK_EENS1_15EpilogueDefaultEEEEEvvEEEEvNT_6ParamsE)
        /*0020*/ 	.word	0x00000000
.L_19:


//--------------------- .nv.compat                --------------------------
	.section	.nv.compat,"",@"SHT_CUDA_COMPAT_INFO"
	.align	4
        /*0000*/ 	.byte	0x02, 0x09, 0x01, 0x00, 0x02, 0x02, 0x04, 0x00, 0x02, 0x05, 0x05, 0x00, 0x03, 0x07, 0x01, 0x01
        /*0010*/ 	.byte	0x02, 0x03, 0x01, 0x00, 0x02, 0x06, 0x01, 0x00, 0x04, 0x0b, 0x08, 0x00, 0x00, 0x00, 0x00, 0x00
        /*0020*/ 	.byte	0x00, 0x00, 0x00, 0x00


//--------------------- .nv.info._ZN7cutlass13device_kernelINS_4gemm6kernel13GemmUniversalIN4cute5tupleIJiiiiEEENS1_10collective13CollectiveMmaINS1_34MainloopSm90TmaGmmaWarpSpecializedILi2ENS5_IJNS4_1CILi1EEENSA_ILi2EEESB_EEENS1_35KernelTmaWarpSpecializedCooperativeEEENS5_IJNSA_ILi256EEENSA_ILi128EEENSA_ILi64EEEEEENS_10tfloat32_tENS5_IJlSB_lEEESK_SL_NS4_8TiledMMAINS4_8MMA_AtomIJNS4_4SM904GMMA30MMA_64x128x8_F32TF32TF32_SS_TNILNSP_7ScaleInE1ELSR_1EEEEEENS4_6LayoutINS5_IJSC_SB_SB_EEENS5_IJSB_NSA_ILi0EEESW_EEEEENS5_IJNS4_10UnderscoreESZ_SZ_EEEEENS4_23SM90_TMA_LOAD_MULTICASTENS4_14ComposedLayoutINS4_7SwizzleILi3ELi4ELi3EEENS4_18smem_ptr_flag_bitsILi32EEENSU_INS5_IJNSA_ILi8EEENSA_ILi32EEEEEENS5_IJS19_SB_EEEEEEEvNS4_8identityENS4_13SM90_TMA_LOADES1D_vS1E_EENS_8epilogue10collective6detail29Sm90TmaWarpSpecializedAdapterINS1I_15DefaultEpilogueISK_SL_SL_NS1H_6thread17LinearCombinationISK_Li1EffLNS1M_9ScaleType4KindE0ELNS_15FloatRoundStyleE2ESK_EENS1_15EpilogueDefaultEEEEEvvEEEEvNT_6ParamsE --------------------------
	.section	.nv.info._ZN7cutlass13device_kernelINS_4gemm6kernel13GemmUniversalIN4cute5tupleIJiiiiEEENS1_10collective13CollectiveMmaINS1_34MainloopSm90TmaGmmaWarpSpecializedILi2ENS5_IJNS4_1CILi1EEENSA_ILi2EEESB_EEENS1_35KernelTmaWarpSpecializedCooperativeEEENS5_IJNSA_ILi256EEENSA_ILi128EEENSA_ILi64EEEEEENS_10tfloat32_tENS5_IJlSB_lEEESK_SL_NS4_8TiledMMAINS4_8MMA_AtomIJNS4_4SM904GMMA30MMA_64x128x8_F32TF32TF32_SS_TNILNSP_7ScaleInE1ELSR_1EEEEEENS4_6LayoutINS5_IJSC_SB_SB_EEENS5_IJSB_NSA_ILi0EEESW_EEEEENS5_IJNS4_10UnderscoreESZ_SZ_EEEEENS4_23SM90_TMA_LOAD_MULTICASTENS4_14ComposedLayoutINS4_7SwizzleILi3ELi4ELi3EEENS4_18smem_ptr_flag_bitsILi32EEENSU_INS5_IJNSA_ILi8EEENSA_ILi32EEEEEENS5_IJS19_SB_EEEEEEEvNS4_8identityENS4_13SM90_TMA_LOADES1D_vS1E_EENS_8epilogue10collective6detail29Sm90TmaWarpSpecializedAdapterINS1I_15DefaultEpilogueISK_SL_SL_NS1H_6thread17LinearCombinationISK_Li1EffLNS1M_9ScaleType4KindE0ELNS_15FloatRoundStyleE2ESK_EENS1_15EpilogueDefaultEEEEEvvEEEEvNT_6ParamsE,"",@"SHT_CUDA_INFO"
	.sectionflags	@""
	.align	4


	//----- nvinfo : EIATTR_CUDA_API_VERSION
	.align		4
        /*0000*/ 	.byte	0x04, 0x37
        /*0002*/ 	.short	(.L_21 - .L_20)
.L_20:
        /*0004*/ 	.word	0x00000082


	//----- nvinfo : EIATTR_KPARAM_INFO
	.align		4
.L_21:
        /*0008*/ 	.byte	0x04, 0x17
        /*000a*/ 	.short	(.L_23 - .L_22)
.L_22:
        /*000c*/ 	.word	0x00000000
        /*0010*/ 	.short	0x0000
        /*0012*/ 	.short	0x0070
        /*0014*/ 	.byte	0x00, 0xf0, 0x01, 0x10


	//----- nvinfo : EIATTR_SPARSE_MMA_MASK
	.align		4
.L_23:
        /*0018*/ 	.byte	0x03, 0x50
        /*001a*/ 	.short	0x0000


	//----- nvinfo : EIATTR_MAXREG_COUNT
	.align		4
        /*001c*/ 	.byte	0x03, 0x1b
        /*001e*/ 	.short	0x00a8


	//----- nvinfo : EIATTR_NUM_BARRIERS
	.align		4
        /*0020*/ 	.byte	0x02, 0x4c
        /*0022*/ 	.byte	0x01
	.zero		1


	//----- nvinfo : EIATTR_EXTERNS
	.align		4
        /*0024*/ 	.byte	0x04, 0x0f
        /*0026*/ 	.short	(.L_25 - .L_24)


	//   ....[0]....
	.align		4
.L_24:
        /*0028*/ 	.word	index@(__assertfail)


	//----- nvinfo : EIATTR_MERCURY_ISA_VERSION
	.align		4
.L_25:
        /*002c*/ 	.byte	0x03, 0x5f
        /*002e*/ 	.short	0x0101


	//----- nvinfo : EIATTR_INT_WARP_WIDE_INSTR_OFFSETS
	.align		4
        /*0030*/ 	.byte	0x04, 0x31
        /*0032*/ 	.short	(.L_27 - .L_26)


	//   ....[0]....
.L_26:
        /*0034*/ 	.word	0x000003e0


	//   ....[1]....
        /*0038*/ 	.word	0x00000400


	//   ....[2]....
        /*003c*/ 	.word	0x000005d0


	//   ....[3]....
        /*0040*/ 	.word	0x000024b0


	//----- nvinfo : EIATTR_COOP_GROUP_MASK_REGIDS
	.align		4
.L_27:
        /*0044*/ 	.byte	0x04, 0x29
        /*0046*/ 	.short	(.L_29 - .L_28)


	//   ....[0]....
.L_28:
        /*0048*/ 	.word	0xffffffff


	//   ....[1]....
        /*004c*/ 	.word	0xffffffff


	//   ....[2]....
        /*0050*/ 	.word	0xffffffff


	//   ....[3]....
        /*0054*/ 	.word	0xffffffff


	//   ....[4]....
        /*0058*/ 	.word	0xffffffff


	//   ....[5]....
        /*005c*/ 	.word	0xffffffff


	//----- nvinfo : EIATTR_COOP_GROUP_INSTR_OFFSETS
	.align		4
.L_29:
        /*0060*/ 	.byte	0x04, 0x28
        /*0062*/ 	.short	(.L_31 - .L_30)


	//   ....[0]....
.L_30:
        /*0064*/ 	.word	0x00000060


	//   ....[1]....
        /*0068*/ 	.word	0x00000070


	//   ....[2]....
        /*006c*/ 	.word	0x00000130


	//   ....[3]....
        /*0070*/ 	.word	0x00000290


	//   ....[4]....
        /*0074*/ 	.word	0x00000740


	//   ....[5]....
        /*0078*/ 	.word	0x00001190


	//----- nvinfo : EIATTR_REG_RECONFIG
	.align		4
.L_31:
        /*007c*/ 	.byte	0x01, 0x54
	.zero		2


	//----- nvinfo : EIATTR_SYSCALL_OFFSETS
	.align		4
        /*0080*/ 	.byte	0x04, 0x46
        /*0082*/ 	.short	(.L_33 - .L_32)


	//   ....[0]....
.L_32:
        /*0084*/ 	.word	0x00001350


	//----- nvinfo : EIATTR_MBARRIER_INSTR_OFFSETS
	.align		4
.L_33:
        /*0088*/ 	.byte	0x04, 0x39
        /*008a*/ 	.short	(.L_35 - .L_34)


	//   ....[0]....
.L_34:
        /*008c*/ 	.word	0x00000230
        /*0090*/ 	.word	0x000000ff
        /*0094*/ 	.word	0x00000000
        /*0098*/ 	.short	0x0100
        /*009a*/ 	.byte	0x08
	.zero		1


	//   ....[1]....
        /*009c*/ 	.word	0x00000240
        /*00a0*/ 	.word	0x000000ff
        /*00a4*/ 	.word	0x00000010
        /*00a8*/ 	.short	0x0100
        /*00aa*/ 	.byte	0x08
	.zero		1


	//   ....[2]....
        /*00ac*/ 	.word	0x00000250
        /*00b0*/ 	.word	0x000000ff
        /*00b4*/ 	.word	0x00000008
        /*00b8*/ 	.short	0x0100
        /*00ba*/ 	.byte	0x08
	.zero		1


	//   ....[3]....
        /*00bc*/ 	.word	0x00000260
        /*00c0*/ 	.word	0x000000ff
        /*00c4*/ 	.word	0x00000018
        /*00c8*/ 	.short	0x0100
        /*00ca*/ 	.byte	0x08
	.zero		1


	//   ....[4]....
        /*00cc*/ 	.word	0x00000650
        /*00d0*/ 	.word	0x000000ff
        /*00d4*/ 	.word	0x00000030
        /*00d8*/ 	.short	0x0100
        /*00da*/ 	.byte	0x06
	.zero		1


	//   ....[5]....
        /*00dc*/ 	.word	0x000006e0
        /*00e0*/ 	.word	0x000000ff
        /*00e4*/ 	.word	0x00000038
        /*00e8*/ 	.short	0x0100
        /*00ea*/ 	.byte	0x06
	.zero		1


	//   ....[6]....
        /*00ec*/ 	.word	0x00001410
        /*00f0*/ 	.word	0x00000003
        /*00f4*/ 	.word	0x00000000
        /*00f8*/ 	.short	0x010a
        /*00fa*/ 	.byte	0x3f
	.zero		1


	//   ....[7]....
        /*00fc*/ 	.word	0x00001450
        /*0100*/ 	.word	0x00000003
        /*0104*/ 	.word	0x00000000
        /*0108*/ 	.short	0x010a
        /*010a*/ 	.byte	0x3f
	.zero		1


	//   ....[8]....
        /*010c*/ 	.word	0x00001c70
        /*0110*/ 	.word	0x00000005
        /*0114*/ 	.word	0x00000000
        /*0118*/ 	.short	0x010a
        /*011a*/ 	.byte	0x3f
	.zero		1


	//   ....[9]....
        /*011c*/ 	.word	0x00001cb0
        /*0120*/ 	.word	0x00000005
        /*0124*/ 	.word	0x00000000
        /*0128*/ 	.short	0x010a
        /*012a*/ 	.byte	0x3f
	.zero		1


	//   ....[10]....
        /*012c*/ 	.word	0x00002350
        /*0130*/ 	.word	0x00000005
        /*0134*/ 	.word	0x00000000
        /*0138*/ 	.short	0x0101
        /*013a*/ 	.byte	0x3f
	.zero		1


	//   ....[11]....
        /*013c*/ 	.word	0x00002530
        /*0140*/ 	.word	0x00000003
        /*0144*/ 	.word	0x00000000
        /*0148*/ 	.short	0x0101
        /*014a*/ 	.byte	0x3f
	.zero		1


	//   ....[12]....
        /*014c*/ 	.word	0x0000b9b0
        /*0150*/ 	.word	0x00000016
        /*0154*/ 	.word	0x00000010
        /*0158*/ 	.short	0x010a
        /*015a*/ 	.byte	0x3f
	.zero		1


	//   ....[13]....
        /*015c*/ 	.word	0x0000be40
        /*0160*/ 	.word	0x00000005
        /*0164*/ 	.word	0x00000038
        /*0168*/ 	.short	0x0101
        /*016a*/ 	.byte	0x3f
	.zero		1


	//   ....[14]....
        /*016c*/ 	.word	0x0000c550
        /*0170*/ 	.word	0x00000007
        /*0174*/ 	.word	0x00000000
        /*0178*/ 	.short	0x010a
        /*017a*/ 	.byte	0x3f
	.zero		1


	//   ....[15]....
        /*017c*/ 	.word	0x0000c5d0
        /*0180*/ 	.word	0x00000003
        /*0184*/ 	.word	0x00000000
        /*0188*/ 	.short	0x010a
        /*018a*/ 	.byte	0x3f
	.zero		1


	//   ....[16]....
        /*018c*/ 	.word	0x0000c630
        /*0190*/ 	.word	0x00000003
        /*0194*/ 	.word	0x00000000
        /*0198*/ 	.short	0x010a
        /*019a*/ 	.byte	0x3f
	.zero		1


	//   ....[17]....
        /*019c*/ 	.word	0x0000c680
        /*01a0*/ 	.word	0x00000005
        /*01a4*/ 	.word	0x00000000
        /*01a8*/ 	.short	0x010a
        /*01aa*/ 	.byte	0x3f
	.zero		1


	//   ....[18]....
        /*01ac*/ 	.word	0x0000c750
        /*01b0*/ 	.word	0x00000016
        /*01b4*/ 	.word	0x00000010
        /*01b8*/ 	.short	0x010a
        /*01ba*/ 	.byte	0x3f
	.zero		1


	//   ....[19]....
        /*01bc*/ 	.word	0x0000c820
        /*01c0*/ 	.word	0x00000007
        /*01c4*/ 	.word	0x00000000
        /*01c8*/ 	.short	0x010a
        /*01ca*/ 	.byte	0x3f
	.zero		1


	//----- nvinfo : EIATTR_NUM_MBARRIERS
	.align		4
.L_35:
        /*01cc*/ 	.byte	0x03, 0x38
        /*01ce*/ 	.short	0x0006


	//----- nvinfo : EIATTR_EXIT_INSTR_OFFSETS
	.align		4
        /*01d0*/ 	.byte	0x04, 0x1c
        /*01d2*/ 	.short	(.L_37 - .L_36)


	//   ....[0]....
.L_36:
        /*01d4*/ 	.word	0x000008a0


	//   ....[1]....
        /*01d8*/ 	.word	0x000010c0


	//   ....[2]....
        /*01dc*/ 	.word	0x0000b0d0


	//   ....[3]....
        /*01e0*/ 	.word	0x0000b630


	//   ....[4]....
        /*01e4*/ 	.word	0x0000c620


	//----- nvinfo : EIATTR_MAX_THREADS
	.align		4
.L_37:
        /*01e8*/ 	.byte	0x04, 0x05
        /*01ea*/ 	.short	(.L_39 - .L_38)
.L_38:
        /*01ec*/ 	.word	0x00000180
        /*01f0*/ 	.word	0x00000001
        /*01f4*/ 	.word	0x00000001


	//----- nvinfo : EIATTR_CRS_STACK_SIZE
	.align		4
.L_39:
        /*01f8*/ 	.byte	0x04, 0x1e
        /*01fa*/ 	.short	(.L_41 - .L_40)
.L_40:
        /*01fc*/ 	.word	0x00000000


	//----- nvinfo : EIATTR_CBANK_PARAM_SIZE
	.align		4
.L_41:
        /*0200*/ 	.byte	0x03, 0x19
        /*0202*/ 	.short	0x0470


	//----- nvinfo : EIATTR_PARAM_CBANK
	.align		4
        /*0204*/ 	.byte	0x04, 0x0a
        /*0206*/ 	.short	(.L_43 - .L_42)
	.align		4
.L_42:
        /*0208*/ 	.word	index@(.nv.constant0._ZN7cutlass13device_kernelINS_4gemm6kernel13GemmUniversalIN4cute5tupleIJiiiiEEENS1_10collective13CollectiveMmaINS1_34MainloopSm90TmaGmmaWarpSpecializedILi2ENS5_IJNS4_1CILi1EEENSA_ILi2EEESB_EEENS1_35KernelTmaWarpSpecializedCooperativeEEENS5_IJNSA_ILi256EEENSA_ILi128EEENSA_ILi64EEEEEENS_10tfloat32_tENS5_IJlSB_lEEESK_SL_NS4_8TiledMMAINS4_8MMA_AtomIJNS4_4SM904GMMA30MMA_64x128x8_F32TF32TF32_SS_TNILNSP_7ScaleInE1ELSR_1EEEEEENS4_6LayoutINS5_IJSC_SB_SB_EEENS5_IJSB_NSA_ILi0EEESW_EEEEENS5_IJNS4_10UnderscoreESZ_SZ_EEEEENS4_23SM90_TMA_LOAD_MULTICASTENS4_14ComposedLayoutINS4_7SwizzleILi3ELi4ELi3EEENS4_18smem_ptr_flag_bitsILi32EEENSU_INS5_IJNSA_ILi8EEENSA_ILi32EEEEEENS5_IJS19_SB_EEEEEEEvNS4_8identityENS4_13SM90_TMA_LOADES1D_vS1E_EENS_8epilogue10collective6detail29Sm90TmaWarpSpecializedAdapterINS1I_15DefaultEpilogueISK_SL_SL_NS1H_6thread17LinearCombinationISK_Li1EffLNS1M_9ScaleType4KindE0ELNS_15FloatRoundStyleE2ESK_EENS1_15EpilogueDefaultEEEEEvvEEEEvNT_6ParamsE)
        /*020c*/ 	.short	0x0210
        /*020e*/ 	.short	0x0470


	//----- nvinfo : EIATTR_SW_WAR
	.align		4
.L_43:
        /*0210*/ 	.byte	0x04, 0x36
        /*0212*/ 	.short	(.L_45 - .L_44)
.L_44:
        /*0214*/ 	.word	0x00000008
.L_45:


//--------------------- .nv.callgraph             --------------------------
	.section	.nv.callgraph,"",@"SHT_CUDA_CALLGRAPH"
	.align	4
	.sectionentsize	8
	.align		4
        /*0000*/ 	.word	0x00000000
	.align		4
        /*0004*/ 	.word	0xffffffff
	.align		4
        /*0008*/ 	.word	index@(_ZN7cutlass13device_kernelINS_4gemm6kernel13GemmUniversalIN4cute5tupleIJiiiiEEENS1_10collective13CollectiveMmaINS1_34MainloopSm90TmaGmmaWarpSpecializedILi2ENS5_IJNS4_1CILi1EEENSA_ILi2EEESB_EEENS1_35KernelTmaWarpSpecializedCooperativeEEENS5_IJNSA_ILi256EEENSA_ILi128EEENSA_ILi64EEEEEENS_10tfloat32_tENS5_IJlSB_lEEESK_SL_NS4_8TiledMMAINS4_8MMA_AtomIJNS4_4SM904GMMA30MMA_64x128x8_F32TF32TF32_SS_TNILNSP_7ScaleInE1ELSR_1EEEEEENS4_6LayoutINS5_IJSC_SB_SB_EEENS5_IJSB_NSA_ILi0EEESW_EEEEENS5_IJNS4_10UnderscoreESZ_SZ_EEEEENS4_23SM90_TMA_LOAD_MULTICASTENS4_14ComposedLayoutINS4_7SwizzleILi3ELi4ELi3EEENS4_18smem_ptr_flag_bitsILi32EEENSU_INS5_IJNSA_ILi8EEENSA_ILi32EEEEEENS5_IJS19_SB_EEEEEEEvNS4_8identityENS4_13SM90_TMA_LOADES1D_vS1E_EENS_8epilogue10collective6detail29Sm90TmaWarpSpecializedAdapterINS1I_15DefaultEpilogueISK_SL_SL_NS1H_6thread17LinearCombinationISK_Li1EffLNS1M_9ScaleType4KindE0ELNS_15FloatRoundStyleE2ESK_EENS1_15EpilogueDefaultEEEEEvvEEEEvNT_6ParamsE)
	.align		4
        /*000c*/ 	.word	index@(__assertfail)
	.align		4
        /*0010*/ 	.word	0x00000000
	.align		4
        /*0014*/ 	.word	0xfffffffe
	.align		4
        /*0018*/ 	.word	0x00000000
	.align		4
        /*001c*/ 	.word	0xfffffffd
	.align		4
        /*0020*/ 	.word	0x00000000
	.align		4
        /*0024*/ 	.word	0xfffffffc


//--------------------- .nv.constant4             --------------------------
	.section	.nv.constant4,"a",@progbits
	.align	8
	.align		8
.nv.constant4:
        /*0000*/ 	.dword	__assertfail
	.align		8
        /*0008*/ 	.dword	__unnamed_1
	.align		8
        /*0010*/ 	.dword	_ZN39_INTERNAL_f3c87d20_4_k_cu_c5571a85_54524cuda3std3__45__cpo5beginE
	.align		8
        /*0018*/ 	.dword	_ZN39_INTERNAL_f3c87d20_4_k_cu_c5571a85_54524cuda3std3__45__cpo3endE
	.align		8
        /*0020*/ 	.dword	_ZN39_INTERNAL_f3c87d20_4_k_cu_c5571a85_54524cuda3std3__45__cpo6cbeginE
	.align		8
        /*0028*/ 	.dword	_ZN39_INTERNAL_f3c87d20_4_k_cu_c5571a85_54524cuda3std3__45__cpo4cendE
	.align		8
        /*0030*/ 	.dword	_ZN39_INTERNAL_f3c87d20_4_k_cu_c5571a85_54524cuda3std3__441_GLOBAL__N__f3c87d20_4_k_cu_c5571a85_54526ignoreE
	.align		8
        /*0038*/ 	.dword	_ZN39_INTERNAL_f3c87d20_4_k_cu_c5571a85_54524cuda3std3__419piecewise_constructE
	.align		8
        /*0040*/ 	.dword	_ZN39_INTERNAL_f3c87d20_4_k_cu_c5571a85_54524cuda3std3__48in_placeE
	.align		8
        /*0048*/ 	.dword	_ZN39_INTERNAL_f3c87d20_4_k_cu_c5571a85_54524cuda3std6ranges3__45__cpo4swapE
	.align		8
        /*0050*/ 	.dword	_ZN39_INTERNAL_f3c87d20_4_k_cu_c5571a85_54524cuda3std6ranges3__45__cpo9iter_moveE
	.align		8
        /*0058*/ 	.dword	_ZN39_INTERNAL_f3c87d20_4_k_cu_c5571a85_54524cute7productE
	.align		8
        /*0060*/ 	.dword	_ZN39_INTERNAL_f3c87d20_4_k_cu_c5571a85_54524cute1_E
	.align		8
        /*0068*/ 	.dword	$str$22
	.align		8
        /*0070*/ 	.dword	$str$23


//--------------------- .text._ZN7cutlass13device_kernelINS_4gemm6kernel13GemmUniversalIN4cute5tupleIJiiiiEEENS1_10collective13CollectiveMmaINS1_34MainloopSm90TmaGmmaWarpSpecializedILi2ENS5_IJNS4_1CILi1EEENSA_ILi2EEESB_EEENS1_35KernelTmaWarpSpecializedCooperativeEEENS5_IJNSA_ILi256EEENSA_ILi128EEENSA_ILi64EEEEEENS_10tfloat32_tENS5_IJlSB_lEEESK_SL_NS4_8TiledMMAINS4_8MMA_AtomIJNS4_4SM904GMMA30MMA_64x128x8_F32TF32TF32_SS_TNILNSP_7ScaleInE1ELSR_1EEEEEENS4_6LayoutINS5_IJSC_SB_SB_EEENS5_IJSB_NSA_ILi0EEESW_EEEEENS5_IJNS4_10UnderscoreESZ_SZ_EEEEENS4_23SM90_TMA_LOAD_MULTICASTENS4_14ComposedLayoutINS4_7SwizzleILi3ELi4ELi3EEENS4_18smem_ptr_flag_bitsILi32EEENSU_INS5_IJNSA_ILi8EEENSA_ILi32EEEEEENS5_IJS19_SB_EEEEEEEvNS4_8identityENS4_13SM90_TMA_LOADES1D_vS1E_EENS_8epilogue10collective6detail29Sm90TmaWarpSpecializedAdapterINS1I_15DefaultEpilogueISK_SL_SL_NS1H_6thread17LinearCombinationISK_Li1EffLNS1M_9ScaleType4KindE0ELNS_15FloatRoundStyleE2ESK_EENS1_15EpilogueDefaultEEEEEvvEEEEvNT_6ParamsE --------------------------
	.section	.text._ZN7cutlass13device_kernelINS_4gemm6kernel13GemmUniversalIN4cute5tupleIJiiiiEEENS1_10collective13CollectiveMmaINS1_34MainloopSm90TmaGmmaWarpSpecializedILi2ENS5_IJNS4_1CILi1EEENSA_ILi2EEESB_EEENS1_35KernelTmaWarpSpecializedCooperativeEEENS5_IJNSA_ILi256EEENSA_ILi128EEENSA_ILi64EEEEEENS_10tfloat32_tENS5_IJlSB_lEEESK_SL_NS4_8TiledMMAINS4_8MMA_AtomIJNS4_4SM904GMMA30MMA_64x128x8_F32TF32TF32_SS_TNILNSP_7ScaleInE1ELSR_1EEEEEENS4_6LayoutINS5_IJSC_SB_SB_EEENS5_IJSB_NSA_ILi0EEESW_EEEEENS5_IJNS4_10UnderscoreESZ_SZ_EEEEENS4_23SM90_TMA_LOAD_MULTICASTENS4_14ComposedLayoutINS4_7SwizzleILi3ELi4ELi3EEENS4_18smem_ptr_flag_bitsILi32EEENSU_INS5_IJNSA_ILi8EEENSA_ILi32EEEEEENS5_IJS19_SB_EEEEEEEvNS4_8identityENS4_13SM90_TMA_LOADES1D_vS1E_EENS_8epilogue10collective6detail29Sm90TmaWarpSpecializedAdapterINS1I_15DefaultEpilogueISK_SL_SL_NS1H_6thread17LinearCombinationISK_Li1EffLNS1M_9ScaleType4KindE0ELNS_15FloatRoundStyleE2ESK_EENS1_15EpilogueDefaultEEEEEvvEEEEvNT_6ParamsE,"ax",@progbits
	.align	128
.text._ZN7cutlass13device_kernelINS_4gemm6kernel13GemmUniversalIN4cute5tupleIJiiiiEEENS1_10collective13CollectiveMmaINS1_34MainloopSm90TmaGmmaWarpSpecializedILi2ENS5_IJNS4_1CILi1EEENSA_ILi2EEESB_EEENS1_35KernelTmaWarpSpecializedCooperativeEEENS5_IJNSA_ILi256EEENSA_ILi128EEENSA_ILi64EEEEEENS_10tfloat32_tENS5_IJlSB_lEEESK_SL_NS4_8TiledMMAINS4_8MMA_AtomIJNS4_4SM904GMMA30MMA_64x128x8_F32TF32TF32_SS_TNILNSP_7ScaleInE1ELSR_1EEEEEENS4_6LayoutINS5_IJSC_SB_SB_EEENS5_IJSB_NSA_ILi0EEESW_EEEEENS5_IJNS4_10UnderscoreESZ_SZ_EEEEENS4_23SM90_TMA_LOAD_MULTICASTENS4_14ComposedLayoutINS4_7SwizzleILi3ELi4ELi3EEENS4_18smem_ptr_flag_bitsILi32EEENSU_INS5_IJNSA_ILi8EEENSA_ILi32EEEEEENS5_IJS19_SB_EEEEEEEvNS4_8identityENS4_13SM90_TMA_LOADES1D_vS1E_EENS_8epilogue10collective6detail29Sm90TmaWarpSpecializedAdapterINS1I_15DefaultEpilogueISK_SL_SL_NS1H_6thread17LinearCombinationISK_Li1EffLNS1M_9ScaleType4KindE0ELNS_15FloatRoundStyleE2ESK_EENS1_15EpilogueDefaultEEEEEvvEEEEvNT_6ParamsE:
        .type           _ZN7cutlass13device_kernelINS_4gemm6kernel13GemmUniversalIN4cute5tupleIJiiiiEEENS1_10collective13CollectiveMmaINS1_34MainloopSm90TmaGmmaWarpSpecializedILi2ENS5_IJNS4_1CILi1EEENSA_ILi2EEESB_EEENS1_35KernelTmaWarpSpecializedCooperativeEEENS5_IJNSA_ILi256EEENSA_ILi128EEENSA_ILi64EEEEEENS_10tfloat32_tENS5_IJlSB_lEEESK_SL_NS4_8TiledMMAINS4_8MMA_AtomIJNS4_4SM904GMMA30MMA_64x128x8_F32TF32TF32_SS_TNILNSP_7ScaleInE1ELSR_1EEEEEENS4_6LayoutINS5_IJSC_SB_SB_EEENS5_IJSB_NSA_ILi0EEESW_EEEEENS5_IJNS4_10UnderscoreESZ_SZ_EEEEENS4_23SM90_TMA_LOAD_MULTICASTENS4_14ComposedLayoutINS4_7SwizzleILi3ELi4ELi3EEENS4_18smem_ptr_flag_bitsILi32EEENSU_INS5_IJNSA_ILi8EEENSA_ILi32EEEEEENS5_IJS19_SB_EEEEEEEvNS4_8identityENS4_13SM90_TMA_LOADES1D_vS1E_EENS_8epilogue10collective6detail29Sm90TmaWarpSpecializedAdapterINS1I_15DefaultEpilogueISK_SL_SL_NS1H_6thread17LinearCombinationISK_Li1EffLNS1M_9ScaleType4KindE0ELNS_15FloatRoundStyleE2ESK_EENS1_15EpilogueDefaultEEEEEvvEEEEvNT_6ParamsE,@function
        .size           _ZN7cutlass13device_kernelINS_4gemm6kernel13GemmUniversalIN4cute5tupleIJiiiiEEENS1_10collective13CollectiveMmaINS1_34MainloopSm90TmaGmmaWarpSpecializedILi2ENS5_IJNS4_1CILi1EEENSA_ILi2EEESB_EEENS1_35KernelTmaWarpSpecializedCooperativeEEENS5_IJNSA_ILi256EEENSA_ILi128EEENSA_ILi64EEEEEENS_10tfloat32_tENS5_IJlSB_lEEESK_SL_NS4_8TiledMMAINS4_8MMA_AtomIJNS4_4SM904GMMA30MMA_64x128x8_F32TF32TF32_SS_TNILNSP_7ScaleInE1ELSR_1EEEEEENS4_6LayoutINS5_IJSC_SB_SB_EEENS5_IJSB_NSA_ILi0EEESW_EEEEENS5_IJNS4_10UnderscoreESZ_SZ_EEEEENS4_23SM90_TMA_LOAD_MULTICASTENS4_14ComposedLayoutINS4_7SwizzleILi3ELi4ELi3EEENS4_18smem_ptr_flag_bitsILi32EEENSU_INS5_IJNSA_ILi8EEENSA_ILi32EEEEEENS5_IJS19_SB_EEEEEEEvNS4_8identityENS4_13SM90_TMA_LOADES1D_vS1E_EENS_8epilogue10collective6detail29Sm90TmaWarpSpecializedAdapterINS1I_15DefaultEpilogueISK_SL_SL_NS1H_6thread17LinearCombinationISK_Li1EffLNS1M_9ScaleType4KindE0ELNS_15FloatRoundStyleE2ESK_EENS1_15EpilogueDefaultEEEEEvvEEEEvNT_6ParamsE,(.L_x_319 - _ZN7cutlass13device_kernelINS_4gemm6kernel13GemmUniversalIN4cute5tupleIJiiiiEEENS1_10collective13CollectiveMmaINS1_34MainloopSm90TmaGmmaWarpSpecializedILi2ENS5_IJNS4_1CILi1EEENSA_ILi2EEESB_EEENS1_35KernelTmaWarpSpecializedCooperativeEEENS5_IJNSA_ILi256EEENSA_ILi128EEENSA_ILi64EEEEEENS_10tfloat32_tENS5_IJlSB_lEEESK_SL_NS4_8TiledMMAINS4_8MMA_AtomIJNS4_4SM904GMMA30MMA_64x128x8_F32TF32TF32_SS_TNILNSP_7ScaleInE1ELSR_1EEEEEENS4_6LayoutINS5_IJSC_SB_SB_EEENS5_IJSB_NSA_ILi0EEESW_EEEEENS5_IJNS4_10UnderscoreESZ_SZ_EEEEENS4_23SM90_TMA_LOAD_MULTICASTENS4_14ComposedLayoutINS4_7SwizzleILi3ELi4ELi3EEENS4_18smem_ptr_flag_bitsILi32EEENSU_INS5_IJNSA_ILi8EEENSA_ILi32EEEEEENS5_IJS19_SB_EEEEEEEvNS4_8identityENS4_13SM90_TMA_LOADES1D_vS1E_EENS_8epilogue10collective6detail29Sm90TmaWarpSpecializedAdapterINS1I_15DefaultEpilogueISK_SL_SL_NS1H_6thread17LinearCombinationISK_Li1EffLNS1M_9ScaleType4KindE0ELNS_15FloatRoundStyleE2ESK_EENS1_15EpilogueDefaultEEEEEvvEEEEvNT_6ParamsE)
        .other          _ZN7cutlass13device_kernelINS_4gemm6kernel13GemmUniversalIN4cute5tupleIJiiiiEEENS1_10collective13CollectiveMmaINS1_34MainloopSm90TmaGmmaWarpSpecializedILi2ENS5_IJNS4_1CILi1EEENSA_ILi2EEESB_EEENS1_35KernelTmaWarpSpecializedCooperativeEEENS5_IJNSA_ILi256EEENSA_ILi128EEENSA_ILi64EEEEEENS_10tfloat32_tENS5_IJlSB_lEEESK_SL_NS4_8TiledMMAINS4_8MMA_AtomIJNS4_4SM904GMMA30MMA_64x128x8_F32TF32TF32_SS_TNILNSP_7ScaleInE1ELSR_1EEEEEENS4_6LayoutINS5_IJSC_SB_SB_EEENS5_IJSB_NSA_ILi0EEESW_EEEEENS5_IJNS4_10UnderscoreESZ_SZ_EEEEENS4_23SM90_TMA_LOAD_MULTICASTENS4_14ComposedLayoutINS4_7SwizzleILi3ELi4ELi3EEENS4_18smem_ptr_flag_bitsILi32EEENSU_INS5_IJNSA_ILi8EEENSA_ILi32EEEEEENS5_IJS19_SB_EEEEEEEvNS4_8identityENS4_13SM90_TMA_LOADES1D_vS1E_EENS_8epilogue10collective6detail29Sm90TmaWarpSpecializedAdapterINS1I_15DefaultEpilogueISK_SL_SL_NS1H_6thread17LinearCombinationISK_Li1EffLNS1M_9ScaleType4KindE0ELNS_15FloatRoundStyleE2ESK_EENS1_15EpilogueDefaultEEEEEvvEEEEvNT_6ParamsE,@"STO_CUDA_ENTRY STV_DEFAULT"
_ZN7cutlass13device_kernelINS_4gemm6kernel13GemmUniversalIN4cute5tupleIJiiiiEEENS1_10collective13CollectiveMmaINS1_34MainloopSm90TmaGmmaWarpSpecializedILi2ENS5_IJNS4_1CILi1EEENSA_ILi2EEESB_EEENS1_35KernelTmaWarpSpecializedCooperativeEEENS5_IJNSA_ILi256EEENSA_ILi128EEENSA_ILi64EEEEEENS_10tfloat32_tENS5_IJlSB_lEEESK_SL_NS4_8TiledMMAINS4_8MMA_AtomIJNS4_4SM904GMMA30MMA_64x128x8_F32TF32TF32_SS_TNILNSP_7ScaleInE1ELSR_1EEEEEENS4_6LayoutINS5_IJSC_SB_SB_EEENS5_IJSB_NSA_ILi0EEESW_EEEEENS5_IJNS4_10UnderscoreESZ_SZ_EEEEENS4_23SM90_TMA_LOAD_MULTICASTENS4_14ComposedLayoutINS4_7SwizzleILi3ELi4ELi3EEENS4_18smem_ptr_flag_bitsILi32EEENSU_INS5_IJNSA_ILi8EEENSA_ILi32EEEEEENS5_IJS19_SB_EEEEEEEvNS4_8identityENS4_13SM90_TMA_LOADES1D_vS1E_EENS_8epilogue10collective6detail29Sm90TmaWarpSpecializedAdapterINS1I_15DefaultEpilogueISK_SL_SL_NS1H_6thread17LinearCombinationISK_Li1EffLNS1M_9ScaleType4KindE0ELNS_15FloatRoundStyleE2ESK_EENS1_15EpilogueDefaultEEEEEvvEEEEvNT_6ParamsE:
[----:B------:R-:W0:Y:S01]  /*0000*/  LDC R1, c[0x0][0x28] ;  /* 0x00000a00ff017b82 */ /* 0x000e220000000800 */
[----:B------:R-:W1:Y:S01]  /*0010*/  S2R R18, SR_TID.X ;  /* 0x0000000000127919 */ /* 0x000e620000002100 */
[----:B------:R-:W-:Y:S01]  /*0020*/  ELECT P0, URZ, PT ;  /* 0x00000000003f782f */ /* 0x000fe20003800000 */
[----:B------:R-:W-:Y:S01]  /*0030*/  BSSY B0, `(.L_x_0) ;  /* 0x000000f000007945 */ /* 0x000fe20003800000 */
[--C-:B-1----:R-:W-:Y:S02]  /*0040*/  SHF.R.U32.HI R0, RZ, 0x5, R18.reuse ;  /* 0x00000005ff007819 */ /* 0x102fe40000011612 */
[----:B------:R-:W-:-:S03]  /*0050*/  SHF.R.U32.HI R3, RZ, 0x7, R18 ;  /* 0x00000007ff037819 */ /* 0x000fc60000011612 */
[----:B------:R-:W1:Y:S04]  /*0060*/  SHFL.IDX PT, R2, R0, RZ, 0x1f ;  /* 0x00001fff00027589 */ /* 0x000e6800000e0000 */
[----:B------:R2:W3:Y:S01]  /*0070*/  SHFL.IDX PT, R5, R3, RZ, 0x1f ;  /* 0x00001fff03057589 */ /* 0x0004e200000e0000 */
[----:B-1----:R-:W-:-:S13]  /*0080*/  ISETP.NE.OR P0, PT, R2, RZ, !P0 ;  /* 0x000000ff0200720c */ /* 0x002fda0004705670 */
[----:B0-23--:R-:W-:Y:S05]  /*0090*/  @P0 BRA `(.L_x_1) ;  /* 0x0000000000200947 */ /* 0x00dfea0003800000 */
[----:B------:R-:W-:Y:S02]  /*00a0*/  ULDC.64 UR4, c[0x0][0x198] ;  /* 0x0000660000047ab9 */ /* 0x000fe40000000a00 */
[----:B------:R-:W-:Y:S02]  /*00b0*/  UIADD3 UR6, UP0, UR4, 0xf0, URZ ;  /* 0x000000f004067890 */ /* 0x000fe4000ff1e03f */
[----:B------:R-:W-:Y:S02]  /*00c0*/  UIADD3 UR4, UP1, UR4, 0x1f0, URZ ;  /* 0x000001f004047890 */ /* 0x000fe4000ff3e03f */
[----:B------:R-:W-:Y:S02]  /*00d0*/  UIADD3.X UR7, URZ, UR5, URZ, UP0, !UPT ;  /* 0x000000053f077290 */ /* 0x000fe400087fe43f */
[----:B------:R-:W-:-:S07]  /*00e0*/  UIADD3.X UR5, URZ, UR5, URZ, UP1, !UPT ;  /* 0x000000053f057290 */ /* 0x000fce0008ffe43f */
[----:B------:R0:W-:Y:S02]  /*00f0*/  UTMACCTL.PF [UR6] ;  /* 0x00000000060079b9 */ /* 0x0001e40008040000 */
[----:B------:R0:W-:Y:S02]  /*0100*/  UTMACCTL.PF [UR4] ;  /* 0x00000000040079b9 */ /* 0x0001e40008040000 */
[----:B0-----:R-:W-:Y:S01]  /*0110*/  NOP ;  /* 0x0000000000007918 */ /* 0x001fe20000000000 */
.L_x_1:
[----:B------:R-:W-:Y:S05]  /*0120*/  BSYNC B0 ;  /* 0x0000000000007941 */ /* 0x000fea0003800000 */
.L_x_0:
[----:B------:R-:W0:Y:S02]  /*0130*/  SHFL.IDX PT, R3, R0, RZ, 0x1f ;  /* 0x00001fff00037589 */ /* 0x000e2400000e0000 */
[----:B0-----:R-:W-:-:S13]  /*0140*/  ISETP.NE.AND P0, PT, R3, RZ, PT ;  /* 0x000000ff0300720c */ /* 0x001fda0003f05270 */
[----:B------:R-:W-:Y:S05]  /*0150*/  @P0 BRA `(.L_x_2) ;  /* 0x0000000000480947 */ /* 0x000fea0003800000 */
[----:B------:R-:W0:Y:S01]  /*0160*/  S2UR UR8, SR_CgaCtaId ;  /* 0x00000000000879c3 */ /* 0x000e220000008800 */
[----:B------:R-:W-:Y:S01]  /*0170*/  UMOV UR4, 0x400 ;  /* 0x0000040000047882 */ /* 0x000fe20000000000 */
[----:B------:R-:W-:Y:S01]  /*0180*/  UMOV UR5, 0x1 ;  /* 0x0000000100057882 */ /* 0x000fe20000000000 */
[----:B------:R-:W-:Y:S01]  /*0190*/  UMOV UR6, 0x4 ;  /* 0x0000000400067882 */ /* 0x000fe20000000000 */
[----:B------:R-:W-:Y:S01]  /*01a0*/  ELECT P0, URZ, PT ;  /* 0x00000000003f782f */ /* 0x000fe20003800000 */
[----:B------:R-:W-:-:S04]  /*01b0*/  UIADD3 UR6, -UR6, 0x100000, URZ ;  /* 0x0010000006067890 */ /* 0x000fc8000fffe13f */
[----:B------:R-:W-:Y:S02]  /*01c0*/  USHF.L.U32 UR7, UR6, 0xb, URZ ;  /* 0x0000000b06077899 */ /* 0x000fe4000800063f */
[----:B------:R-:W-:Y:S02]  /*01d0*/  USHF.L.U32 UR6, UR6, 0x1, URZ ;  /* 0x0000000106067899 */ /* 0x000fe4000800063f */
[----:B0-----:R-:W-:Y:S02]  /*01e0*/  ULEA UR8, UR8, UR4, 0x18 ;  /* 0x0000000408087291 */ /* 0x001fe4000f8ec03f */
[----:B------:R-:W-:-:S04]  /*01f0*/  UIADD3 UR4, -UR5, 0x100000, URZ ;  /* 0x0010000005047890 */ /* 0x000fc8000fffe13f */
[----:B------:R-:W-:Y:S02]  /*0200*/  USHF.L.U32 UR5, UR4, 0xb, URZ ;  /* 0x0000000b04057899 */ /* 0x000fe4000800063f */
[----:B------:R-:W-:Y:S01]  /*0210*/  USHF.L.U32 UR4, UR4, 0x1, URZ ;  /* 0x0000000104047899 */ /* 0x000fe2000800063f */
[----:B------:R-:W0:Y:S11]  /*0220*/  FENCE.VIEW.ASYNC.S ;  /* 0x00000000000073c6 */ /* 0x000e360000000000 */
[----:B0-----:R0:W1:Y:S01]  /*0230*/  SYNCS.EXCH.64 URZ, [UR8], UR4 ;  /* 0x00000004083f75b2 */ /* 0x0010620008000100 */
[----:B------:R0:W2:Y:S01]  /*0240*/  SYNCS.EXCH.64 URZ, [UR8+0x10], UR6 ;  /* 0x00001006083f75b2 */ /* 0x0000a20008000100 */
[----:B------:R0:W3:Y:S01]  /*0250*/  SYNCS.EXCH.64 URZ, [UR8+0x8], UR4 ;  /* 0x00000804083f75b2 */ /* 0x0000e20008000100 */
[----:B------:R0:W4:Y:S01]  /*0260*/  SYNCS.EXCH.64 URZ, [UR8+0x18], UR6 ;  /* 0x00001806083f75b2 */ /* 0x0001220008000100 */
[----:B------:R-:W-:Y:S01]  /*0270*/  NOP ;  /* 0x0000000000007918 */ /* 0x000fe20000000000 */
.L_x_2:
[----:B------:R-:W-:Y:S01]  /*0280*/  SHF.R.S32.HI R7, RZ, 0x1f, R18 ;  /* 0x0000001fff077819 */ /* 0x000fe20000011412 */
[----:B------:R-:W5:Y:S01]  /*0290*/  SHFL.IDX PT, R0, R0, RZ, 0x1f ;  /* 0x00001fff00007589 */ /* 0x000f6200000e0000 */
[----:B0-----:R-:W0:Y:S01]  /*02a0*/  S2UR UR8, SR_CTAID.X ;  /* 0x00000000000879c3 */ /* 0x001e220000002500 */
[----:B------:R-:W-:Y:S02]  /*02b0*/  ELECT P0, URZ, PT ;  /* 0x00000000003f782f */ /* 0x000fe40003800000 */
[----:B------:R-:W-:Y:S01]  /*02c0*/  LEA.HI R7, R7, R18, RZ, 0x7 ;  /* 0x0000001207077211 */ /* 0x000fe200078f38ff */
[----:B------:R-:W1:Y:S01]  /*02d0*/  S2R R4, SR_CTAID.Y ;  /* 0x0000000000047919 */ /* 0x000e620000002600 */
[----:B------:R-:W-:Y:S01]  /*02e0*/  ULDC UR4, c[0x0][0x154] ;  /* 0x0000550000047ab9 */ /* 0x000fe20000000800 */
[----:B------:R-:W-:Y:S01]  /*02f0*/  NOP ;  /* 0x0000000000007918 */ /* 0x000fe20000000000 */
[----:B------:R-:W-:Y:S01]  /*0300*/  LOP3.LUT R7, R7, 0xffffff80, RZ, 0xc0, !PT ;  /* 0xffffff8007077812 */ /* 0x000fe200078ec0ff */
[----:B------:R-:W-:Y:S01]  /*0310*/  NOP ;  /* 0x0000000000007918 */ /* 0x000fe20000000000 */
[----:B------:R-:W2:Y:S03]  /*0320*/  LDC R12, c[0x0][0x140] ;  /* 0x00005000ff0c7b82 */ /* 0x000ea60000000800 */
[----:B------:R-:W-:-:S05]  /*0330*/  IMAD.IADD R7, R18, 0x1, -R7 ;  /* 0x0000000112077824 */ /* 0x000fca00078e0a07 */
[----:B------:R-:W-:Y:S02]  /*0340*/  SHF.R.S32.HI R6, RZ, 0x1f, R7 ;  /* 0x0000001fff067819 */ /* 0x000fe40000011407 */
[----:B------:R-:W-:Y:S02]  /*0350*/  LOP3.LUT P2, RZ, R7, 0x7, RZ, 0xc0, !PT ;  /* 0x0000000707ff7812 */ /* 0x000fe4000784c0ff */
[----:B------:R-:W-:Y:S02]  /*0360*/  LEA.HI R6, R6, R7, RZ, 0x3 ;  /* 0x0000000706067211 */ /* 0x000fe400078f18ff */
[----:B-----5:R-:W-:Y:S02]  /*0370*/  ISETP.NE.OR P0, PT, R0, RZ, !P0 ;  /* 0x000000ff0000720c */ /* 0x020fe40004705670 */
[--C-:B------:R-:W-:Y:S02]  /*0380*/  SHF.R.S32.HI R0, RZ, 0x3, R6.reuse ;  /* 0x00000003ff007819 */ /* 0x100fe40000011406 */
[----:B------:R-:W-:-:S02]  /*0390*/  SHF.R.S32.HI R9, RZ, 0x1f, R6 ;  /* 0x0000001fff097819 */ /* 0x000fc40000011406 */
[----:B------:R-:W-:Y:S02]  /*03a0*/  SHF.R.S32.HI R6, RZ, 0x1f, R3 ;  /* 0x0000001fff067819 */ /* 0x000fe40000011403 */
[----:B------:R-:W-:Y:S02]  /*03b0*/  LEA.HI R9, R9, R0, RZ, 0x2 ;  /* 0x0000000009097211 */ /* 0x000fe400078f10ff */
[----:B------:R-:W-:Y:S02]  /*03c0*/  LEA.HI R6, R6, R3, RZ, 0x2 ;  /* 0x0000000306067211 */ /* 0x000fe400078f10ff */
[----:B-1----:R-:W-:Y:S01]  /*03d0*/  I2FP.F32.U32 R8, R4 ;  /* 0x0000000400087245 */ /* 0x002fe20000201000 */
[----:B------:R-:W-:Y:S01]  /*03e0*/  VOTEU.ALL UP0, P0 ;  /* 0x00000000003f7886 */ /* 0x000fe20000000000 */
[----:B------:R-:W-:Y:S01]  /*03f0*/  LOP3.LUT R6, R6, 0x3ffffffc, RZ, 0xc0, !PT ;  /* 0x3ffffffc06067812 */ /* 0x000fe200078ec0ff */
[----:B------:R-:W-:Y:S01]  /*0400*/  VOTEU.ALL UP1, P0 ;  /* 0x00000000003f7886 */ /* 0x000fe20000020000 */
[----:B------:R-:W-:Y:S01]  /*0410*/  LOP3.LUT R9, R9, 0xfffffffc, RZ, 0xc0, !PT ;  /* 0xfffffffc09097812 */ /* 0x000fe200078ec0ff */
[----:B------:R-:W-:Y:S01]  /*0420*/  FMUL R10, R8, UR4 ;  /* 0x00000004080a7c20 */ /* 0x000fe20008400000 */
[----:B------:R-:W1:Y:S01]  /*0430*/  @!UP0 S2UR UR7, SR_CgaCtaId ;  /* 0x00000000000789c3 */ /* 0x000e620000008800 */
[----:B------:R-:W-:Y:S01]  /*0440*/  IMAD.IADD R11, R3, 0x1, -R6 ;  /* 0x00000001030b7824 */ /* 0x000fe200078e0a06 */
[----:B0-----:R-:W-:Y:S01]  /*0450*/  I2FP.F32.U32 R6, UR8 ;  /* 0x0000000800067c45 */ /* 0x001fe20008201000 */
[----:B------:R-:W-:Y:S01]  /*0460*/  IMAD.IADD R0, R0, 0x1, -R9 ;  /* 0x0000000100007824 */ /* 0x000fe200078e0a09 */
[----:B------:R-:W-:Y:S01]  /*0470*/  ULDC UR4, c[0x0][0x150] ;  /* 0x0000540000047ab9 */ /* 0x000fe20000000800 */
[----:B------:R-:W0:Y:S01]  /*0480*/  F2I.U32.TRUNC.NTZ R10, R10 ;  /* 0x0000000a000a7305 */ /* 0x000e22000020f000 */
[----:B------:R-:W-:Y:S01]  /*0490*/  SHF.R.S32.HI R3, RZ, 0x1f, R2 ;  /* 0x0000001fff037819 */ /* 0x000fe20000011402 */
[----:B------:R-:W-:Y:S01]  /*04a0*/  FMUL R6, R6, UR4 ;  /* 0x0000000406067c20 */ /* 0x000fe20008400000 */
[----:B------:R-:W5:Y:S01]  /*04b0*/  LDC R9, c[0x0][0x148] ;  /* 0x00005200ff097b82 */ /* 0x000f620000000800 */
[----:B------:R-:W-:Y:S01]  /*04c0*/  IMAD R11, R11, 0x4, R0 ;  /* 0x000000040b0b7824 */ /* 0x000fe200078e0200 */
[----:B------:R-:W-:Y:S01]  /*04d0*/  LEA.HI R3, R3, R2, RZ, 0x2 ;  /* 0x0000000203037211 */ /* 0x000fe200078f10ff */
[----:B------:R-:W-:Y:S01]  /*04e0*/  UMOV UR4, 0x20 ;  /* 0x0000002000047882 */ /* 0x000fe20000000000 */
[----:B------:R-:W-:Y:S01]  /*04f0*/  @!UP0 UMOV UR6, 0x400 ;  /* 0x0000040000068882 */ /* 0x000fe20000000000 */
[----:B------:R-:W3:Y:S01]  /*0500*/  F2I.U32.TRUNC.NTZ R6, R6 ;  /* 0x0000000600067305 */ /* 0x000ee2000020f000 */
[----:B------:R-:W-:Y:S01]  /*0510*/  LOP3.LUT R3, R3, 0xfffffffc, RZ, 0xc0, !PT ;  /* 0xfffffffc03037812 */ /* 0x000fe200078ec0ff */
[----:B------:R-:W-:Y:S01]  /*0520*/  IMAD.SHL.U32 R22, R11, 0x4, RZ ;  /* 0x000000040b167824 */ /* 0x000fe200078e00ff */
[----:B------:R-:W4:Y:S01]  /*0530*/  LDC R8, c[0x0][0x144] ;  /* 0x00005100ff087b82 */ /* 0x000f220000000800 */
[----:B------:R-:W-:-:S04]  /*0540*/  @!UP0 UIADD3 UR4, -UR4, 0x100000, URZ ;  /* 0x0010000004048890 */ /* 0x000fc8000fffe13f */
[----:B------:R-:W-:Y:S02]  /*0550*/  @!UP0 USHF.L.U32 UR5, UR4, 0xb, URZ ;  /* 0x0000000b04058899 */ /* 0x000fe4000800063f */
[----:B------:R-:W-:Y:S01]  /*0560*/  @!UP0 USHF.L.U32 UR4, UR4, 0x1, URZ ;  /* 0x0000000104048899 */ /* 0x000fe2000800063f */
[----:B--2---:R-:W-:Y:S01]  /*0570*/  ISETP.EQ.U32.AND P3, PT, R12, 0x1, PT ;  /* 0x000000010c00780c */ /* 0x004fe20003f62070 */
[----:B------:R-:W-:Y:S01]  /*0580*/  IMAD.IADD R0, R2, 0x1, -R3 ;  /* 0x0000000102007824 */ /* 0x000fe200078e0a03 */
[----:B------:R-:W-:Y:S01]  /*0590*/  LOP3.LUT R22, R11, 0xc, R22, 0x78, !PT ;  /* 0x0000000c0b167812 */ /* 0x000fe200078e7816 */
[----:B0-----:R-:W-:Y:S01]  /*05a0*/  IMAD.MOV R14, RZ, RZ, -R10 ;  /* 0x000000ffff0e7224 */ /* 0x001fe200078e0a0a */
[----:B-1----:R-:W-:Y:S02]  /*05b0*/  @!UP0 ULEA UR6, UR7, UR6, 0x18 ;  /* 0x0000000607068291 */ /* 0x002fe4000f8ec03f */
[----:B------:R-:W-:Y:S01]  /*05c0*/  ISETP.NE.AND P1, PT, R0, 0x3, PT ;  /* 0x000000030000780c */ /* 0x000fe20003f25270 */
[----:B------:R-:W-:Y:S01]  /*05d0*/  VOTEU.ALL UP0, P0 ;  /* 0x00000000003f7886 */ /* 0x000fe20000000000 */
[----:B------:R-:W-:Y:S01]  /*05e0*/  ISETP.LT.U32.AND P0, PT, R22, 0x2, !P2 ;  /* 0x000000021600780c */ /* 0x000fe20005701070 */
[----:B---3--:R-:W-:Y:S01]  /*05f0*/  IMAD.MOV R3, RZ, RZ, -R6 ;  /* 0x000000ffff037224 */ /* 0x008fe200078e0a06 */
[----:B------:R-:W-:-:S02]  /*0600*/  ISETP.EQ.OR P1, PT, R0, RZ, !P1 ;  /* 0x000000ff0000720c */ /* 0x000fc40004f22670 */
[----:B------:R-:W-:Y:S01]  /*0610*/  ISETP.NE.AND P2, PT, R5, RZ, PT ;  /* 0x000000ff0500720c */ /* 0x000fe20003f45270 */
[----:B-----5:R-:W-:Y:S01]  /*0620*/  IMAD R7, R9, R14, R4 ;  /* 0x0000000e09077224 */ /* 0x020fe200078e0204 */
[----:B------:R-:W-:Y:S01]  /*0630*/  ISETP.EQ.AND P1, PT, R5, RZ, P1 ;  /* 0x000000ff0500720c */ /* 0x000fe20000f22270 */
[----:B------:R-:W0:Y:S02]  /*0640*/  FENCE.VIEW.ASYNC.S ;  /* 0x00000000000073c6 */ /* 0x000e240000000000 */
[----:B0-----:R0:W1:Y:S01]  /*0650*/  @!UP0 SYNCS.EXCH.64 URZ, [UR6+0x30], UR4 ;  /* 0x00003004063f85b2 */ /* 0x0010620008000100 */
[----:B------:R-:W-:Y:S02]  /*0660*/  ISETP.NE.AND P4, PT, R7, R22, PT ;  /* 0x000000160700720c */ /* 0x000fe40003f85270 */
[----:B------:R-:W-:Y:S01]  /*0670*/  SEL R19, RZ, 0x1, !P1 ;  /* 0x00000001ff137807 */ /* 0x000fe20004800000 */
[----:B----4-:R-:W-:Y:S02]  /*0680*/  IMAD R3, R8, R3, UR8 ;  /* 0x0000000808037e24 */ /* 0x010fe4000f8e0203 */
[----:B------:R-:W-:-:S03]  /*0690*/  VIADD R8, R5, 0xffffffff ;  /* 0xffffffff05087836 */ /* 0x000fc60000000000 */
[----:B------:R-:W-:Y:S02]  /*06a0*/  ISETP.EQ.OR P4, PT, R3, RZ, !P4 ;  /* 0x000000ff0300720c */ /* 0x000fe40006782670 */
[----:B------:R-:W-:Y:S02]  /*06b0*/  ISETP.GE.U32.AND P5, PT, R8, 0x2, PT ;  /* 0x000000020800780c */ /* 0x000fe40003fa6070 */
[----:B------:R-:W-:Y:S02]  /*06c0*/  PLOP3.LUT P0, PT, P0, P4, PT, 0x80, 0x0 ;  /* 0x000000000000781c */ /* 0x000fe40000709070 */
[----:B------:R-:W-:Y:S01]  /*06d0*/  SEL R19, R19, 0x2, P5 ;  /* 0x0000000213137807 */ /* 0x000fe20002800000 */
[----:B------:R0:W2:Y:S01]  /*06e0*/  @!UP1 SYNCS.EXCH.64 URZ, [UR6+0x38], UR4 ;  /* 0x00003804063f95b2 */ /* 0x0000a20008000100 */
[----:B------:R-:W-:Y:S01]  /*06f0*/  P2R R156, PR, RZ, 0x1 ;  /* 0x00000001ff9c7803 */ /* 0x000fe20000000000 */
[----:B------:R-:W-:Y:S01]  /*0700*/  NOP ;  /* 0x0000000000007918 */ /* 0x000fe20000000000 */
[----:B------:R-:W-:Y:S07]  /*0710*/  @!P3 BRA `(.L_x_3) ;  /* 0x000000000008b947 */ /* 0x000fee0003800000 */
[----:B-12---:R-:W-:Y:S01]  /*0720*/  UCGABAR_ARV ;  /* 0x00000000000079c7 */ /* 0x006fe20008000000 */
[----:B------:R-:W-:Y:S05]  /*0730*/  BRA `(.L_x_4) ;  /* 0x0000000000047947 */ /* 0x000fea0003800000 */
.L_x_3:
[----:B-12---:R-:W-:Y:S01]  /*0740*/  NOP ;  /* 0x0000000000007918 */ /* 0x006fe20000000000 */
.L_x_4:
[----:B------:R-:W1:Y:S01]  /*0750*/  LDC R2, c[0x0][0x65c] ;  /* 0x00019700ff027b82 */ /* 0x000e620000000800 */
[----:B------:R-:W-:Y:S02]  /*0760*/  IMAD.U32 R6, RZ, RZ, UR8 ;  /* 0x00000008ff067e24 */ /* 0x000fe4000f8e00ff */
[----:B------:R-:W-:Y:S01]  /*0770*/  IMAD.MOV.U32 R7, RZ, RZ, RZ ;  /* 0x000000ffff077224 */ /* 0x000fe200078e00ff */
[----:B-1----:R-:W-:-:S04]  /*0780*/  ISETP.NE.AND P1, PT, R2, 0x1, PT ;  /* 0x000000010200780c */ /* 0x002fc80003f25270 */
[----:B------:R-:W-:-:S09]  /*0790*/  P2R R5, PR, RZ, 0x2 ;  /* 0x00000002ff057803 */ /* 0x000fd20000000000 */
[----:B------:R-:W1:Y:S01]  /*07a0*/  @P1 LDC R17, c[0x0][0x10] ;  /* 0x00000400ff111b82 */ /* 0x000e620000000800 */
[----:B------:R-:W-:Y:S02]  /*07b0*/  @P1 IMAD.MOV.U32 R5, RZ, RZ, RZ ;  /* 0x000000ffff051224 */ /* 0x000fe400078e00ff */
[----:B------:R-:W-:-:S05]  /*07c0*/  @P1 IMAD.MOV.U32 R13, RZ, RZ, RZ ;  /* 0x000000ffff0d1224 */ /* 0x000fca00078e00ff */
[----:B------:R-:W2:Y:S01]  /*07d0*/  @!P1 LDC R11, c[0x0][0xc] ;  /* 0x00000300ff0b9b82 */ /* 0x000ea20000000800 */
[----:B-1----:R-:W-:-:S04]  /*07e0*/  @P1 IMAD.WIDE.U32 R16, R17, UR8, R4 ;  /* 0x0000000811101c25 */ /* 0x002fc8000f8e0004 */
[----:B------:R-:W-:Y:S02]  /*07f0*/  @P1 IMAD.IADD R17, R17, 0x1, R13 ;  /* 0x0000000111111824 */ /* 0x000fe400078e020d */
[----:B--2---:R-:W-:-:S04]  /*0800*/  @!P1 IMAD.WIDE.U32 R6, R4, R11, R6 ;  /* 0x0000000b04069225 */ /* 0x004fc800078e0006 */
[----:B------:R-:W-:Y:S02]  /*0810*/  @!P1 IMAD.MOV.U32 R16, RZ, RZ, R6 ;  /* 0x000000ffff109224 */ /* 0x000fe400078e0006 */
[----:B------:R-:W-:Y:S01]  /*0820*/  @!P1 IMAD.MOV.U32 R17, RZ, RZ, R7 ;  /* 0x000000ffff119224 */ /* 0x000fe200078e0007 */
[----:B------:R-:W-:Y:S06]  /*0830*/  @!P3 BRA `(.L_x_5) ;  /* 0x00000000000cb947 */ /* 0x000fec0003800000 */
[----:B------:R-:W-:Y:S01]  /*0840*/  UCGABAR_WAIT ;  /* 0x0000000000007dc7 */ /* 0x000fe20008000000 */
[----:B------:R-:W-:Y:S01]  /*0850*/  CCTL.IVALL ;  /* 0x00000000ff00798f */ /* 0x000fe20002000000 */
[----:B------:R-:W-:Y:S05]  /*0860*/  BRA `(.L_x_6) ;  /* 0x0000000000047947 */ /* 0x000fea0003800000 */
.L_x_5:
[----:B------:R-:W-:Y:S06]  /*0870*/  BAR.SYNC.DEFER_BLOCKING 0x0 ;  /* 0x0000000000007b1d */ /* 0x000fec0000010000 */
.L_x_6:
[----:B------:R-:W-:Y:S05]  /*0880*/  @!P2 BRA `(.L_x_7) ;  /* 0x000000a80014a947 */ /* 0x000fea0003800000 */
[----:B------:R-:W-:-:S13]  /*0890*/  ISETP.GT.U32.AND P0, PT, R8, 0x1, PT ;  /* 0x000000010800780c */ /* 0x000fda0003f04070 */
[----:B0-----:R-:W-:Y:S05]  /*08a0*/  @P0 EXIT ;  /* 0x000000000000094d */ /* 0x001fea0003800000 */
[----:B------:R-:W-:Y:S01]  /*08b0*/  ULDC.64 UR4, c[0x0][0x650] ;  /* 0x0001940000047ab9 */ /* 0x000fe20000000a00 */
[----:B------:R-:W-:Y:S01]  /*08c0*/  PRMT R0, RZ, 0x7610, R0 ;  /* 0x00007610ff007816 */ /* 0x000fe20000000000 */
[----:B------:R-:W-:Y:S01]  /*08d0*/  IMAD.MOV.U32 R152, RZ, RZ, -0x1 ;  /* 0xffffffffff987424 */ /* 0x000fe200078e00ff */
[----:B------:R-:W-:Y:S01]  /*08e0*/  ISETP.GE.U32.AND P0, PT, R16, UR4, PT ;  /* 0x0000000410007c0c */ /* 0x000fe2000bf06070 */
[----:B------:R-:W-:Y:S02]  /*08f0*/  IMAD.MOV.U32 R153, RZ, RZ, -0x1 ;  /* 0xffffffffff997424 */ /* 0x000fe400078e00ff */
[----:B------:R-:W-:Y:S01]  /*0900*/  IMAD.MOV.U32 R23, RZ, RZ, -0x1 ;  /* 0xffffffffff177424 */ /* 0x000fe200078e00ff */
[----:B------:R-:W-:-:S13]  /*0910*/  ISETP.GE.U32.AND.EX P0, PT, R17, UR5, PT, P0 ;  /* 0x0000000511007c0c */ /* 0x000fda000bf06100 */
[----:B------:R-:W-:Y:S05]  /*0920*/  @P0 BRA `(.L_x_8) ;  /* 0x00000004002c0947 */ /* 0x000fea0003800000 */
[----:B------:R-:W0:Y:S01]  /*0930*/  LDC.64 R20, c[0x0][0x628] ;  /* 0x00018a00ff147b82 */ /* 0x000e220000000a00 */
[----:B------:R-:W-:Y:S02]  /*0940*/  IMAD.MOV.U32 R6, RZ, RZ, R16 ;  /* 0x000000ffff067224 */ /* 0x000fe400078e0010 */
[----:B------:R-:W-:-:S05]  /*0950*/  IMAD.MOV.U32 R7, RZ, RZ, R17 ;  /* 0x000000ffff077224 */ /* 0x000fca00078e0011 */
[----:B------:R-:W1:Y:S08]  /*0960*/  LDC R0, c[0x0][0x630] ;  /* 0x00018c00ff007b82 */ /* 0x000e700000000800 */
[----:B------:R-:W2:Y:S01]  /*0970*/  LDC.64 R24, c[0x0][0x620] ;  /* 0x00018800ff187b82 */ /* 0x000ea20000000a00 */
[----:B0-----:R-:W-:-:S04]  /*0980*/  ISETP.NE.U32.AND P0, PT, R20, RZ, PT ;  /* 0x000000ff1400720c */ /* 0x001fc80003f05070 */
[----:B------:R-:W-:-:S13]  /*0990*/  ISETP.NE.AND.EX P0, PT, R21, RZ, PT, P0 ;  /* 0x000000ff1500720c */ /* 0x000fda0003f05300 */
[----:B-12---:R-:W-:Y:S05]  /*09a0*/  @!P0 BRA `(.L_x_9) ;  /* 0x0000000000288947 */ /* 0x006fea0003800000 */
[----:B------:R-:W0:Y:S02]  /*09b0*/  LDC R13, c[0x0][0x634] ;  /* 0x00018d00ff0d7b82 */ /* 0x000e240000000800 */
[----:B0-----:R-:W-:-:S05]  /*09c0*/  IADD3 R13, P0, R16, R13, RZ ;  /* 0x0000000d100d7210 */ /* 0x001fca0007f1e0ff */
[----:B------:R-:W-:-:S04]  /*09d0*/  IMAD.X R15, RZ, RZ, R17, P0 ;  /* 0x000000ffff0f7224 */ /* 0x000fc800000e0611 */
[----:B------:R-:W-:-:S04]  /*09e0*/  IMAD.WIDE.U32 R6, R15, R20, RZ ;  /* 0x000000140f067225 */ /* 0x000fc800078e00ff */
[----:B------:R-:W-:-:S04]  /*09f0*/  IMAD.WIDE.U32 R10, P0, R13, R21, R6 ;  /* 0x000000150d0a7225 */ /* 0x000fc80007800006 */
[----:B------:R-:W-:-:S04]  /*0a00*/  IMAD.WIDE.U32 R6, R13, R20, RZ ;  /* 0x000000140d067225 */ /* 0x000fc800078e00ff */
[----:B------:R-:W-:Y:S01]  /*0a10*/  IMAD.X R13, RZ, RZ, RZ, P0 ;  /* 0x000000ffff0d7224 */ /* 0x000fe200000e06ff */
[----:B------:R-:W-:Y:S01]  /*0a20*/  IADD3 RZ, P0, R7, R10, RZ ;  /* 0x0000000a07ff7210 */ /* 0x000fe20007f1e0ff */
[----:B------:R-:W-:-:S04]  /*0a30*/  IMAD.MOV.U32 R12, RZ, RZ, R11 ;  /* 0x000000ffff0c7224 */ /* 0x000fc800078e000b */
[----:B------:R-:W-:-:S08]  /*0a40*/  IMAD.WIDE.U32.X R6, R15, R21, R12, P0 ;  /* 0x000000150f067225 */ /* 0x000fd000000e040c */
.L_x_9:
[----:B------:R-:W0:Y:S01]  /*0a50*/  LDC.64 R20, c[0x0][0x640] ;  /* 0x00019000ff147b82 */ /* 0x000e220000000a00 */
[--C-:B------:R-:W-:Y:S01]  /*0a60*/  SHF.R.U64 R27, R6, R0, R7.reuse ;  /* 0x00000000061b7219 */ /* 0x100fe20000001207 */
[----:B------:R-:W-:Y:S01]  /*0a70*/  IMAD R28, R9, R14, R4 ;  /* 0x0000000e091c7224 */ /* 0x000fe200078e0204 */
[----:B------:R-:W-:Y:S02]  /*0a80*/  SHF.R.U32.HI R0, RZ, R0, R7 ;  /* 0x00000000ff007219 */ /* 0x000fe40000011607 */
[----:B------:R-:W-:-:S03]  /*0a90*/  IADD3 R5, P0, RZ, -R27, RZ ;  /* 0x8000001bff057210 */ /* 0x000fc60007f1e0ff */
[----:B------:R-:W1:Y:S02]  /*0aa0*/  LDC R8, c[0x0][0x618] ;  /* 0x00018600ff087b82 */ /* 0x000e640000000800 */
[----:B------:R-:W-:-:S04]  /*0ab0*/  IMAD.X R7, RZ, RZ, ~R0, P0 ;  /* 0x000000ffff077224 */ /* 0x000fc800000e0e00 */
[-C--:B------:R-:W-:Y:S02]  /*0ac0*/  IMAD R0, R7, R24.reuse, RZ ;  /* 0x0000001807007224 */ /* 0x080fe400078e02ff */
[----:B------:R-:W2:Y:S01]  /*0ad0*/  LDC R11, c[0x0][0x608] ;  /* 0x00018200ff0b7b82 */ /* 0x000ea20000000800 */
[----:B------:R-:W-:-:S04]  /*0ae0*/  IMAD.WIDE.U32 R6, R5, R24, R16 ;  /* 0x0000001805067225 */ /* 0x000fc800078e0010 */
[----:B------:R-:W-:Y:S02]  /*0af0*/  IMAD R5, R5, R25, R0 ;  /* 0x0000001905057224 */ /* 0x000fe400078e0200 */
[----:B------:R-:W-:Y:S01]  /*0b00*/  IMAD.MOV.U32 R25, RZ, RZ, 0x1 ;  /* 0x00000001ff197424 */ /* 0x000fe200078e00ff */
[----:B------:R-:W3:Y:S01]  /*0b10*/  LDC R12, c[0x0][0x658] ;  /* 0x00019600ff0c7b82 */ /* 0x000ee20000000800 */
[----:B0-----:R-:W-:Y:S01]  /*0b20*/  ISETP.NE.U32.AND P0, PT, R20, RZ, PT ;  /* 0x000000ff1400720c */ /* 0x001fe20003f05070 */
[----:B------:R-:W-:Y:S02]  /*0b30*/  IMAD.IADD R5, R7, 0x1, R5 ;  /* 0x0000000107057824 */ /* 0x000fe400078e0205 */
[----:B------:R-:W-:Y:S01]  /*0b40*/  IMAD.MOV.U32 R7, RZ, RZ, -0x1 ;  /* 0xffffffffff077424 */ /* 0x000fe200078e00ff */
[----:B------:R-:W-:-:S03]  /*0b50*/  ISETP.NE.AND.EX P0, PT, R21, RZ, PT, P0 ;  /* 0x000000ff1500720c */ /* 0x000fc60003f05300 */
[----:B------:R-:W0:Y:S01]  /*0b60*/  LDC R15, c[0x0][0x600] ;  /* 0x00018000ff0f7b82 */ /* 0x000e220000000800 */
[-CC-:B-1----:R-:W-:Y:S02]  /*0b70*/  SHF.R.U64 R13, R6, R8.reuse, R5.reuse ;  /* 0x00000008060d7219 */ /* 0x182fe40000001205 */
[----:B------:R-:W-:-:S05]  /*0b80*/  SHF.R.U32.HI R0, RZ, R8, R5 ;  /* 0x00000008ff007219 */ /* 0x000fca0000011605 */
[----:B------:R-:W1:Y:S01]  /*0b90*/  LDC R23, c[0x0][0x648] ;  /* 0x00019200ff177b82 */ /* 0x000e620000000800 */
[-CC-:B--2---:R-:W-:Y:S02]  /*0ba0*/  SHF.R.U64 R29, R13, R11.reuse, R0.reuse ;  /* 0x0000000b0d1d7219 */ /* 0x184fe40000001200 */
[----:B------:R-:W-:-:S05]  /*0bb0*/  SHF.R.U32.HI R5, RZ, R11, R0 ;  /* 0x0000000bff057219 */ /* 0x000fca0000011600 */
[----:B------:R-:W2:Y:S01]  /*0bc0*/  LDC R24, c[0x0][0x638] ;  /* 0x00018e00ff187b82 */ /* 0x000ea20000000800 */
[-CC-:B---3--:R-:W-:Y:S02]  /*0bd0*/  SHF.R.U64 R14, R29, R12.reuse, R5.reuse ;  /* 0x0000000c1d0e7219 */ /* 0x188fe40000001205 */
[-C--:B------:R-:W-:Y:S02]  /*0be0*/  SHF.L.U32 R0, R7, R12.reuse, RZ ;  /* 0x0000000c07007219 */ /* 0x080fe400000006ff */
[----:B------:R-:W-:Y:S01]  /*0bf0*/  SHF.R.U32.HI R5, RZ, R12, R5 ;  /* 0x0000000cff057219 */ /* 0x000fe20000011605 */
[----:B------:R-:W-:Y:S01]  /*0c00*/  IMAD.MOV.U32 R4, RZ, RZ, R14 ;  /* 0x000000ffff047224 */ /* 0x000fe200078e000e */
[----:B------:R-:W-:Y:S01]  /*0c10*/  LOP3.LUT R10, RZ, R0, RZ, 0x33, !PT ;  /* 0x00000000ff0a7212 */ /* 0x000fe200078e33ff */
[----:B------:R-:W3:Y:S01]  /*0c20*/  LDC R26, c[0x0][0x610] ;  /* 0x00018400ff1a7b82 */ /* 0x000ee20000000800 */
[----:B------:R-:W-:Y:S05]  /*0c30*/  @!P0 BRA `(.L_x_10) ;  /* 0x0000000000288947 */ /* 0x000fea0003800000 */
[----:B------:R-:W4:Y:S02]  /*0c40*/  LDC R9, c[0x0][0x64c] ;  /* 0x00019300ff097b82 */ /* 0x000f240000000800 */
[----:B----4-:R-:W-:-:S05]  /*0c50*/  IADD3 R9, P0, R14, R9, RZ ;  /* 0x000000090e097210 */ /* 0x010fca0007f1e0ff */
        /* <DEDUP_REMOVED lines=8> */
.L_x_10:
[----:B-1----:R-:W-:Y:S01]  /*0ce0*/  SHF.R.U64 R4, R4, R23, R5 ;  /* 0x0000001704047219 */ /* 0x002fe20000001205 */
[----:B0-----:R-:W-:Y:S01]  /*0cf0*/  VIADD R6, R15, 0xffffffff ;  /* 0xffffffff0f067836 */ /* 0x001fe20000000000 */
[----:B------:R-:W-:Y:S01]  /*0d00*/  SHF.L.U32 R0, R25, R12, RZ ;  /* 0x0000000c19007219 */ /* 0x000fe200000006ff */
[----:B------:R-:W-:Y:S01]  /*0d10*/  IMAD.MOV.U32 R23, RZ, RZ, R27 ;  /* 0x000000ffff177224 */ /* 0x000fe200078e001b */
[----:B------:R-:W-:Y:S01]  /*0d20*/  LOP3.LUT R5, R29, R10, RZ, 0xc0, !PT ;  /* 0x0000000a1d057212 */ /* 0x000fe200078ec0ff */
[----:B------:R-:W-:Y:S01]  /*0d30*/  IMAD.MOV R7, RZ, RZ, -R4 ;  /* 0x000000ffff077224 */ /* 0x000fe200078e0a04 */
[----:B------:R-:W-:Y:S02]  /*0d40*/  SEL R3, R3, R28, !P1 ;  /* 0x0000001c03037207 */ /* 0x000fe40004800000 */
[----:B------:R-:W-:Y:S01]  /*0d50*/  LOP3.LUT R6, R13, R6, RZ, 0xc0, !PT ;  /* 0x000000060d067212 */ /* 0x000fe200078ec0ff */
[----:B------:R-:W-:Y:S02]  /*0d60*/  IMAD R4, R0, R4, R5 ;  /* 0x0000000400047224 */ /* 0x000fe400078e0205 */
[----:B--2---:R-:W-:-:S02]  /*0d70*/  IMAD R0, R7, R24, R14 ;  /* 0x0000001807007224 */ /* 0x004fc400078e020e */
[----:B---3--:R-:W-:Y:S02]  /*0d80*/  IMAD R3, R4, R26, R3 ;  /* 0x0000001a04037224 */ /* 0x008fe400078e0203 */
[----:B------:R-:W-:Y:S02]  /*0d90*/  IMAD R152, R0, R15, R6 ;  /* 0x0000000f00987224 */ /* 0x000fe400078e0206 */
[----:B------:R-:W-:-:S03]  /*0da0*/  IMAD.MOV.U32 R4, RZ, RZ, 0x1 ;  /* 0x00000001ff047424 */ /* 0x000fc600078e00ff */
[----:B------:R-:W-:Y:S02]  /*0db0*/  SEL R153, R152, R3, !P1 ;  /* 0x0000000398997207 */ /* 0x000fe40004800000 */
[----:B------:R-:W-:Y:S02]  /*0dc0*/  PRMT R0, R4, 0x7610, R0 ;  /* 0x0000761004007816 */ /* 0x000fe40000000000 */
[----:B------:R-:W-:-:S07]  /*0dd0*/  SEL R152, R3, R152, !P1 ;  /* 0x0000009803987207 */ /* 0x000fce0004800000 */
.L_x_8:
[----:B------:R-:W-:-:S08]  /*0de0*/  NOP ;  /* 0x0000000000007918 */ /* 0x000fd00000000000 */
[----:B------:R-:W0:Y:S02]  /*0df0*/  USETMAXREG.TRY_ALLOC.CTAPOOL UP0, 0xe8 ;  /* 0x000000e8000079c8 */ /* 0x000e240008000600 */
[----:B0-----:R-:W-:-:S13]  /*0e00*/  PLOP3.LUT P0, PT, PT, PT, UP0, 0x80, 0x0 ;  /* 0x000000000000781c */ /* 0x001fda0003f0f008 */
[----:B------:R-:W-:Y:S05]  /*0e10*/  @!P0 BRA `(.L_x_8) ;  /* 0xfffffffc00f08947 */ /* 0x000fea000383ffff */
[----:B------:R-:W-:Y:S01]  /*0e20*/  ULDC.64 UR4, c[0x0][0x598] ;  /* 0x0001660000047ab9 */ /* 0x000fe20000000a00 */
[----:B------:R-:W-:Y:S01]  /*0e30*/  ULDC.64 UR36, c[0x0][0x208] ;  /* 0x0000820000247ab9 */ /* 0x000fe20000000a00 */
[----:B------:R-:W-:-:S04]  /*0e40*/  ISETP.NE.U32.AND P0, PT, RZ, UR4, PT ;  /* 0x00000004ff007c0c */ /* 0x000fc8000bf05070 */
[----:B------:R-:W-:-:S13]  /*0e50*/  ISETP.NE.AND.EX P0, PT, RZ, UR5, PT, P0 ;  /* 0x00000005ff007c0c */ /* 0x000fda000bf05300 */
[----:B------:R-:W-:Y:S05]  /*0e60*/  @!P0 BRA `(.L_x_11) ;  /* 0x00000000001c8947 */ /* 0x000fea0003800000 */
[----:B------:R-:W0:Y:S02]  /*0e70*/  LDC.64 R4, c[0x0][0x598] ;  /* 0x00016600ff047b82 */ /* 0x000e240000000a00 */
[----:B0-----:R-:W2:Y:S02]  /*0e80*/  LDG.E.64 R4, desc[UR36][R4.64] ;  /* 0x0000002404047981 */ /* 0x001ea4000c1e1b00 */
[----:B--2---:R-:W-:-:S04]  /*0e90*/  ISETP.NE.U32.AND P0, PT, R4, RZ, PT ;  /* 0x000000ff0400720c */ /* 0x004fc80003f05070 */
[----:B------:R-:W-:-:S13]  /*0ea0*/  ISETP.NE.AND.EX P0, PT, R5, RZ, PT, P0 ;  /* 0x000000ff0500720c */ /* 0x000fda0003f05300 */
[----:B------:R-:W-:Y:S05]  /*0eb0*/  @!P0 BRA `(.L_x_11) ;  /* 0x0000000000088947 */ /* 0x000fea0003800000 */
[----:B------:R0:W5:Y:S01]  /*0ec0*/  LD.E R154, desc[UR36][R4.64] ;  /* 0x00000024049a7980 */ /* 0x000162000c101900 */
[----:B------:R-:W-:Y:S05]  /*0ed0*/  BRA `(.L_x_12) ;  /* 0x0000000000247947 */ /* 0x000fea0003800000 */
.L_x_11:
[----:B------:R-:W-:Y:S02]  /*0ee0*/  ULDC.64 UR4, c[0x0][0x588] ;  /* 0x0001620000047ab9 */ /* 0x000fe40000000a00 */
[----:B------:R-:W-:-:S04]  /*0ef0*/  ISETP.NE.U32.AND P0, PT, RZ, UR4, PT ;  /* 0x00000004ff007c0c */ /* 0x000fc8000bf05070 */
[----:B------:R-:W-:-:S13]  /*0f00*/  ISETP.NE.AND.EX P0, PT, RZ, UR5, PT, P0 ;  /* 0x00000005ff007c0c */ /* 0x000fda000bf05300 */
[----:B------:R-:W-:Y:S05]  /*0f10*/  @!P0 BRA `(.L_x_13) ;  /* 0x00000000000c8947 */ /* 0x000fea0003800000 */
[----:B------:R-:W0:Y:S02]  /*0f20*/  LDC.64 R154, c[0x0][0x588] ;  /* 0x00016200ff9a7b82 */ /* 0x000e240000000a00 */
[----:B0-----:R1:W5:Y:S01]  /*0f30*/  LDG.E R154, desc[UR36][R154.64] ;  /* 0x000000249a9a7981 */ /* 0x001362000c1e1900 */
[----:B------:R-:W-:Y:S05]  /*0f40*/  BRA `(.L_x_12) ;  /* 0x0000000000087947 */ /* 0x000fea0003800000 */
.L_x_13:
[----:B------:R-:W-:Y:S02]  /*0f50*/  ULDC UR4, c[0x0][0x580] ;  /* 0x0001600000047ab9 */ /* 0x000fe40000000800 */
[----:B------:R-:W-:-:S07]  /*0f60*/  IMAD.U32 R154, RZ, RZ, UR4 ;  /* 0x00000004ff9a7e24 */ /* 0x000fce000f8e00ff */
.L_x_12:
[----:B------:R-:W-:Y:S02]  /*0f70*/  ULDC.64 UR4, c[0x0][0x5a0] ;  /* 0x0001680000047ab9 */ /* 0x000fe40000000a00 */
[----:B------:R-:W-:-:S04]  /*0f80*/  ISETP.NE.U32.AND P0, PT, RZ, UR4, PT ;  /* 0x00000004ff007c0c */ /* 0x000fc8000bf05070 */
[----:B------:R-:W-:-:S13]  /*0f90*/  ISETP.NE.AND.EX P0, PT, RZ, UR5, PT, P0 ;  /* 0x00000005ff007c0c */ /* 0x000fda000bf05300 */
[----:B------:R-:W-:Y:S05]  /*0fa0*/  @!P0 BRA `(.L_x_14) ;  /* 0x00000000001c8947 */ /* 0x000fea0003800000 */
[----:B0-----:R-:W0:Y:S02]  /*0fb0*/  LDC.64 R4, c[0x0][0x5a0] ;  /* 0x00016800ff047b82 */ /* 0x001e240000000a00 */
[----:B0-----:R-:W2:Y:S02]  /*0fc0*/  LDG.E.64 R4, desc[UR36][R4.64] ;  /* 0x0000002404047981 */ /* 0x001ea4000c1e1b00 */
[----:B--2---:R-:W-:-:S04]  /*0fd0*/  ISETP.NE.U32.AND P0, PT, R4, RZ, PT ;  /* 0x000000ff0400720c */ /* 0x004fc80003f05070 */
[----:B------:R-:W-:-:S13]  /*0fe0*/  ISETP.NE.AND.EX P0, PT, R5, RZ, PT, P0 ;  /* 0x000000ff0500720c */ /* 0x000fda0003f05300 */
[----:B------:R-:W-:Y:S05]  /*0ff0*/  @!P0 BRA `(.L_x_14) ;  /* 0x0000000000088947 */ /* 0x000fea0003800000 */
[----:B-1----:R0:W5:Y:S01]  /*1000*/  LD.E R155, desc[UR36][R4.64] ;  /* 0x00000024049b7980 */ /* 0x002162000c101900 */
[----:B------:R-:W-:Y:S05]  /*1010*/  BRA `(.L_x_15) ;  /* 0x0000000000247947 */ /* 0x000fea0003800000 */
.L_x_14:
[----:B------:R-:W-:Y:S02]  /*1020*/  ULDC.64 UR4, c[0x0][0x590] ;  /* 0x0001640000047ab9 */ /* 0x000fe40000000a00 */
[----:B------:R-:W-:-:S04]  /*1030*/  ISETP.NE.U32.AND P0, PT, RZ, UR4, PT ;  /* 0x00000004ff007c0c */ /* 0x000fc8000bf05070 */
[----:B------:R-:W-:-:S13]  /*1040*/  ISETP.NE.AND.EX P0, PT, RZ, UR5, PT, P0 ;  /* 0x00000005ff007c0c */ /* 0x000fda000bf05300 */
[----:B------:R-:W-:Y:S05]  /*1050*/  @!P0 BRA `(.L_x_16) ;  /* 0x00000000000c8947 */ /* 0x000fea0003800000 */
[----:B0-----:R-:W1:Y:S02]  /*1060*/  LDC.64 R4, c[0x0][0x590] ;  /* 0x00016400ff047b82 */ /* 0x001e640000000a00 */
[----:B-1----:R1:W5:Y:S01]  /*1070*/  LDG.E R155, desc[UR36][R4.64] ;  /* 0x00000024049b7981 */ /* 0x002362000c1e1900 */
[----:B------:R-:W-:Y:S05]  /*1080*/  BRA `(.L_x_15) ;  /* 0x0000000000087947 */ /* 0x000fea0003800000 */
.L_x_16:
[----:B------:R-:W-:Y:S02]  /*1090*/  ULDC UR4, c[0x0][0x584] ;  /* 0x0001610000047ab9 */ /* 0x000fe40000000800 */
[----:B-1----:R-:W-:-:S07]  /*10a0*/  IMAD.U32 R155, RZ, RZ, UR4 ;  /* 0x00000004ff9b7e24 */ /* 0x002fce000f8e00ff */
.L_x_15:
[----:B------:R-:W-:-:S13]  /*10b0*/  LOP3.LUT P0, RZ, R0, 0xff, RZ, 0xc0, !PT ;  /* 0x000000ff00ff7812 */ /* 0x000fda000780c0ff */
[----:B------:R-:W-:Y:S05]  /*10c0*/  @!P0 EXIT ;  /* 0x000000000000894d */ /* 0x000fea0003800000 */
[----:B------:R-:W-:Y:S01]  /*10d0*/  ULDC UR4, c[0x0][0x28c] ;  /* 0x0000a30000047ab9 */ /* 0x000fe20000000800 */
[----:B------:R-:W-:Y:S01]  /*10e0*/  LOP3.LUT R164, R19, 0x1, RZ, 0xfc, !PT ;  /* 0x0000000113a47812 */ /* 0x000fe200078efcff */
[----:B------:R-:W-:Y:S01]  /*10f0*/  UIADD3 UR4, UR4, 0x3f, URZ ;  /* 0x0000003f04047890 */ /* 0x000fe2000fffe03f */
[----:B------:R-:W-:Y:S01]  /*1100*/  UMOV UR38, URZ ;  /* 0x0000003f00267c82 */ /* 0x000fe20008000000 */
[----:B------:R-:W-:Y:S02]  /*1110*/  UMOV UR39, URZ ;  /* 0x0000003f00277c82 */ /* 0x000fe40008000000 */
[----:B------:R-:W-:-:S04]  /*1120*/  USHF.R.S32.HI UR5, URZ, 0x1f, UR4 ;  /* 0x0000001f3f057899 */ /* 0x000fc80008011404 */
[----:B------:R-:W-:-:S04]  /*1130*/  ULEA.HI UR5, UR5, UR4, URZ, 0x6 ;  /* 0x0000000405057291 */ /* 0x000fc8000f8f303f */
[----:B------:R-:W-:-:S12]  /*1140*/  USHF.R.S32.HI UR40, URZ, 0x6, UR5 ;  /* 0x000000063f287899 */ /* 0x000fd80008011405 */
.L_x_288:
[----:B------:R-:W-:Y:S01]  /*1150*/  LOP3.LUT R0, R18, 0x80, RZ, 0xc0, !PT ;  /* 0x0000008012007812 */ /* 0x000fe200078ec0ff */
[----:B--2---:R-:W2:Y:S01]  /*1160*/  S2UR UR7, SR_CgaCtaId ;  /* 0x00000000000779c3 */ /* 0x004ea20000008800 */
[----:B------:R-:W-:Y:S02]  /*1170*/  UMOV UR6, 0x400 ;  /* 0x0000040000067882 */ /* 0x000fe40000000000 */
[----:B------:R-:W-:-:S06]  /*1180*/  SHF.R.U32.HI R0, RZ, 0x7, R0 ;  /* 0x00000007ff007819 */ /* 0x000fcc0000011600 */
[----:B---3--:R-:W3:Y:S01]  /*1190*/  SHFL.IDX PT, R0, R0, RZ, 0x1f ;  /* 0x00001fff00007589 */ /* 0x008ee200000e0000 */
[----:B--2---:R-:W-:Y:S01]  /*11a0*/  ULEA UR6, UR7, UR6, 0x18 ;  /* 0x0000000607067291 */ /* 0x004fe2000f8ec03f */
[----:B---3--:R-:W-:-:S13]  /*11b0*/  R2UR UR4, R0 ;  /* 0x00000000000472ca */ /* 0x008fda00000e0000 */
[----:B------:R-:W-:-:S04]  /*11c0*/  ULEA.HI UR5, UR4, UR4, URZ, 0x1 ;  /* 0x0000000404057291 */ /* 0x000fc8000f8f083f */
[----:B------:R-:W-:-:S04]  /*11d0*/  ULOP3.LUT UR5, UR5, 0x7fffe, URZ, 0xc0, !UPT ;  /* 0x0007fffe05057892 */ /* 0x000fc8000f8ec03f */
[----:B------:R-:W-:-:S03]  /*11e0*/  UIADD3 UR5, UR4, -UR5, URZ ;  /* 0x8000000504057290 */ /* 0x000fc6000fffe03f */
[----:B------:R-:W-:Y:S01]  /*11f0*/  ULDC UR4, c[0x0][0x28c] ;  /* 0x0000a30000047ab9 */ /* 0x000fe20000000800 */
[----:B------:R-:W-:Y:S01]  /*1200*/  ULEA UR5, UR5, UR6, 0xd ;  /* 0x0000000605057291 */ /* 0x000fe2000f8e683f */
[----:B------:R-:W-:-:S03]  /*1210*/  ISETP.LT.AND P0, PT, RZ, UR4, PT ;  /* 0x00000004ff007c0c */ /* 0x000fc6000bf01270 */
[----:B------:R-:W-:-:S04]  /*1220*/  UIADD3 UR5, UR5, 0x100, URZ ;  /* 0x0000010005057890 */ /* 0x000fc8000fffe03f */
[----:B------:R-:W-:-:S04]  /*1230*/  USHF.R.U32.HI UR5, URZ, 0x4, UR5 ;  /* 0x000000043f057899 */ /* 0x000fc80008011605 */
[----:B------:R-:W-:Y:S02]  /*1240*/  ULOP3.LUT UR41, UR5, 0x3fff, URZ, 0xc0, !UPT ;  /* 0x00003fff05297892 */ /* 0x000fe4000f8ec03f */
[----:B-1--45:R-:W-:Y:S10]  /*1250*/  @P0 BRA `(.L_x_17) ;  /* 0x0000000000400947 */ /* 0x032ff40003800000 */
[----:B------:R-:W-:Y:S01]  /*1260*/  MOV R0, 0x0 ;  /* 0x0000000000007802 */ /* 0x000fe20000000f00 */
[----:B------:R-:W-:Y:S01]  /*1270*/  ULDC.64 UR4, c[0x4][0x68] ;  /* 0x01001a0000047ab9 */ /* 0x000fe20000000a00 */
[----:B------:R-:W-:Y:S01]  /*1280*/  ULDC.64 UR6, c[0x4][0x8] ;  /* 0x0100020000067ab9 */ /* 0x000fe20000000a00 */
[----:B01----:R-:W-:Y:S01]  /*1290*/  IMAD.U32 R4, RZ, RZ, UR4 ;  /* 0x00000004ff047e24 */ /* 0x003fe2000f8e00ff */
[----:B------:R0:W1:Y:S01]  /*12a0*/  LDC.64 R14, c[0x4][R0] ;  /* 0x01000000000e7b82 */ /* 0x0000620000000a00 */
[----:B------:R-:W-:Y:S01]  /*12b0*/  IMAD.U32 R5, RZ, RZ, UR5 ;  /* 0x00000005ff057e24 */ /* 0x000fe2000f8e00ff */
[----:B------:R-:W-:Y:S01]  /*12c0*/  ULDC.64 UR4, c[0x4][0x70] ;  /* 0x01001c0000047ab9 */ /* 0x000fe20000000a00 */
[----:B------:R-:W-:Y:S02]  /*12d0*/  IMAD.U32 R10, RZ, RZ, UR6 ;  /* 0x00000006ff0a7e24 */ /* 0x000fe4000f8e00ff */
[----:B------:R-:W-:Y:S02]  /*12e0*/  IMAD.U32 R6, RZ, RZ, UR4 ;  /* 0x00000004ff067e24 */ /* 0x000fe4000f8e00ff */
[----:B------:R-:W-:-:S02]  /*12f0*/  IMAD.U32 R7, RZ, RZ, UR5 ;  /* 0x00000005ff077e24 */ /* 0x000fc4000f8e00ff */
[----:B------:R-:W-:Y:S02]  /*1300*/  IMAD.U32 R11, RZ, RZ, UR7 ;  /* 0x00000007ff0b7e24 */ /* 0x000fe4000f8e00ff */
[----:B------:R-:W-:Y:S02]  /*1310*/  IMAD.MOV.U32 R8, RZ, RZ, 0x1e1 ;  /* 0x000001e1ff087424 */ /* 0x000fe400078e00ff */
[----:B------:R-:W-:Y:S02]  /*1320*/  IMAD.MOV.U32 R12, RZ, RZ, 0x1 ;  /* 0x00000001ff0c7424 */ /* 0x000fe400078e00ff */
[----:B0-----:R-:W-:-:S07]  /*1330*/  IMAD.MOV.U32 R13, RZ, RZ, RZ ;  /* 0x000000ffff0d7224 */ /* 0x001fce00078e00ff */
[----:B------:R-:W-:-:S07]  /*1340*/  LEPC R20, `(.L_x_17) ;  /* 0x000000001014794e */ /* 0x000fce0000000000 */
[----:B-1---5:R-:W-:Y:S05]  /*1350*/  CALL.ABS.NOINC R14 ;  /* 0x000000000e007343 */ /* 0x022fea0003c00000 */
.L_x_17:
[----:B------:R-:W-:-:S13]  /*1360*/  ISETP.NE.AND P0, PT, R164, 0x3, PT ;  /* 0x00000003a400780c */ /* 0x000fda0003f05270 */
[----:B------:R-:W-:Y:S05]  /*1370*/  @!P0 BRA `(.L_x_18) ;  /* 0x0000000000048947 */ /* 0x000fea0003800000 */
[----:B------:R-:W-:Y:S01]  /*1380*/  BPT.TRAP 0x1 ;  /* 0x000000040000795c */ /* 0x000fe20000300000 */
.L_x_18:
[----:B------:R-:W2:Y:S01]  /*1390*/  S2UR UR5, SR_CgaCtaId ;  /* 0x00000000000579c3 */ /* 0x000ea20000008800 */
[----:B------:R-:W-:Y:S01]  /*13a0*/  UMOV UR4, 0x400 ;  /* 0x0000040000047882 */ /* 0x000fe20000000000 */
[----:B------:R-:W-:Y:S02]  /*13b0*/  IMAD.U32 R0, RZ, RZ, UR38 ;  /* 0x00000026ff007e24 */ /* 0x000fe4000f8e00ff */
[----:B------:R-:W-:-:S03]  /*13c0*/  IMAD.U32 R3, RZ, RZ, UR39 ;  /* 0x00000027ff037e24 */ /* 0x000fc6000f8e00ff */
[----:B------:R-:W-:Y:S01]  /*13d0*/  SHF.L.U32 R0, R0, 0x1f, RZ ;  /* 0x0000001f00007819 */ /* 0x000fe200000006ff */
[----:B--2---:R-:W-:-:S06]  /*13e0*/  ULEA UR4, UR5, UR4, 0x18 ;  /* 0x0000000405047291 */ /* 0x004fcc000f8ec03f */
[----:B------:R-:W-:-:S04]  /*13f0*/  IMAD.U32 R6, RZ, RZ, UR4 ;  /* 0x00000004ff067e24 */ /* 0x000fc8000f8e00ff */
[----:B------:R-:W-:-:S04]  /*1400*/  IMAD R3, R3, 0x8, R6 ;  /* 0x0000000803037824 */ /* 0x000fc800078e0206 */
[----:B------:R2:W3:Y:S01]  /*1410*/  SYNCS.PHASECHK.TRANS64.TRYWAIT P1, [R3+URZ], R0 ;  /* 0x00000000030075a7 */ /* 0x0004e2000802017f */
[----:B------:R-:W-:Y:S05]  /*1420*/  @!P0 BRA `(.L_x_19) ;  /* 0x0000000000048947 */ /* 0x000fea0003800000 */
[----:B------:R-:W-:Y:S01]  /*1430*/  BPT.TRAP 0x1 ;  /* 0x000000040000795c */ /* 0x000fe20000300000 */
.L_x_19:
[----:B---3--:R-:W-:Y:S05]  /*1440*/  @P1 BRA `(.L_x_20) ;  /* 0x0000000000081947 */ /* 0x008fea0003800000 */
[----:B------:R-:W3:Y:S02]  /*1450*/  SYNCS.PHASECHK.TRANS64.TRYWAIT P1, [R3+URZ], R0 ;  /* 0x00000000030075a7 */ /* 0x000ee4000802017f */
[----:B---3--:R-:W-:Y:S05]  /*1460*/  @!P1 BRA `(.L_x_21) ;  /* 0x000000b000709947 */ /* 0x008fea0003800000 */
.L_x_20:
[----:B------:R-:W-:-:S04]  /*1470*/  UISETP.LT.AND UP0, UPT, UR40, 0x1, UPT ;  /* 0x000000012800788c */ /* 0x000fc8000bf01270 */
[----:B------:R-:W-:-:S06]  /*1480*/  USEL UR4, UR40, 0x1, UP0 ;  /* 0x0000000128047887 */ /* 0x000fcc0008000000 */
[----:B--23--:R-:W-:Y:S01]  /*1490*/  IMAD.U32 R0, RZ, RZ, UR4 ;  /* 0x00000004ff007e24 */ /* 0x00cfe2000f8e00ff */
[----:B------:R-:W-:Y:S05]  /*14a0*/  WARPSYNC.ALL ;  /* 0x0000000000007948 */ /* 0x000fea0003800000 */
[----:B------:R-:W-:-:S04]  /*14b0*/  IADD3 R0, -R0, UR40, RZ ;  /* 0x0000002800007c10 */ /* 0x000fc8000fffe1ff */
[----:B------:R-:W-:Y:S02]  /*14c0*/  ISETP.GE.AND P1, PT, R0, 0x1, PT ;  /* 0x000000010000780c */ /* 0x000fe40003f26270 */
[----:B------:R-:W-:Y:S01]  /*14d0*/  R2UR UR4, R6 ;  /* 0x00000000060472ca */ /* 0x000fe200000e0000 */
[----:B------:R-:W-:Y:S01]  /*14e0*/  WARPGROUP.ARRIVE ;  /* 0x00000000000079c5 */ /* 0x000fe20000000000 */
[----:B------:R-:W-:Y:S01]  /*14f0*/  UMOV UR9, 0x40000040 ;  /* 0x4000004000097882 */ /* 0x000fe20000000000 */
[----:B------:R-:W-:Y:S01]  /*1500*/  UMOV UR11, 0x40000040 ;  /* 0x40000040000b7882 */ /* 0x000fe20000000000 */
[----:B------:R-:W-:Y:S01]  /*1510*/  UMOV UR13, 0x40000040 ;  /* 0x40000040000d7882 */ /* 0x000fe20000000000 */
[----:B------:R-:W-:-:S08]  /*1520*/  UMOV UR15, UR11 ;  /* 0x0000000b000f7c82 */ /* 0x000fd00008000000 */
[----:B------:R-:W-:-:S04]  /*1530*/  UIADD3 UR4, UR4, 0x20100, URZ ;  /* 0x0002010004047890 */ /* 0x000fc8000fffe03f */
[----:B------:R-:W-:-:S04]  /*1540*/  USHF.R.U32.HI UR4, URZ, 0x4, UR4 ;  /* 0x000000043f047899 */ /* 0x000fc80008011604 */
[----:B------:R-:W-:Y:S02]  /*1550*/  ULOP3.LUT UR5, UR4, 0x3fff, URZ, 0xc0, !UPT ;  /* 0x00003fff04057892 */ /* 0x000fe4000f8ec03f */
[----:B------:R-:W-:Y:S02]  /*1560*/  ULOP3.LUT UR4, UR41, 0x10000, URZ, 0xfc, !UPT ;  /* 0x0001000029047892 */ /* 0x000fe4000f8efc3f */
[----:B------:R-:W-:Y:S02]  /*1570*/  ULOP3.LUT UR5, UR5, 0x10000, URZ, 0xfc, !UPT ;  /* 0x0001000005057892 */ /* 0x000fe4000f8efc3f */
[----:B------:R-:W-:Y:S02]  /*1580*/  ULEA UR8, UR39, UR4, 0xc ;  /* 0x0000000427087291 */ /* 0x000fe4000f8e603f */
[----:B------:R-:W-:Y:S02]  /*1590*/  ULEA UR6, UR39, UR5, 0xb ;  /* 0x0000000527067291 */ /* 0x000fe4000f8e583f */
[----:B------:R-:W-:-:S05]  /*15a0*/  UIADD3 UR12, UR8, 0x400, URZ ;  /* 0x00000400080c7890 */ /* 0x000fca000fffe03f */
[----:B------:R-:W-:Y:S02]  /*15b0*/  UMOV UR10, UR6 ;  /* 0x00000006000a7c82 */ /* 0x000fe40008000000 */
[----:B------:R-:W-:Y:S01]  /*15c0*/  HGMMA.64x128x8.F32.TF32 R88, gdesc[UR8], RZ, !UPT, gsb0 ;  /* 0x05e00000085879f0 */ /* 0x000fe2000c0028ff */
[----:B------:R-:W-:Y:S02]  /*15d0*/  UMOV UR14, UR10 ;  /* 0x0000000a000e7c82 */ /* 0x000fe40008000000 */
[----:B------:R-:W-:Y:S02]  /*15e0*/  WARPGROUP.DEPBAR.LE gsb0, 0x0 ;  /* 0x00008000000079c5 */ /* 0x000fe40000010000 */
[----:B------:R-:W-:-:S07]  /*15f0*/  WARPGROUP.ARRIVE ;  /* 0x00000000000079c5 */ /* 0x000fce0000000000 */
[----:B------:R-:W-:Y:S01]  /*1600*/  HGMMA.64x128x8.F32.TF32 R24, gdesc[UR12], RZ, !UPT, gsb0 ;  /* 0x05e000000c1879f0 */ /* 0x000fe2000c0028ff */
[----:B------:R-:W-:Y:S02]  /*1610*/  UIADD3 UR12, UR8, 0x2, URZ ;  /* 0x00000002080c7890 */ /* 0x000fe4000fffe03f */
[----:B------:R-:W-:Y:S01]  /*1620*/  UIADD3 UR14, UR6, 0x2, URZ ;  /* 0x00000002060e7890 */ /* 0x000fe2000fffe03f */
[----:B------:R-:W-:Y:S01]  /*1630*/  UMOV UR13, 0x40000040 ;  /* 0x40000040000d7882 */ /* 0x000fe20000000000 */
[----:B------:R-:W-:Y:S01]  /*1640*/  UMOV UR15, 0x40000040 ;  /* 0x40000040000f7882 */ /* 0x000fe20000000000 */
[----:B------:R-:W-:Y:S02]  /*1650*/  WARPGROUP.DEPBAR.LE gsb0, 0x0 ;  /* 0x00008000000079c5 */ /* 0x000fe40000010000 */
[----:B------:R-:W-:-:S06]  /*1660*/  WARPGROUP.ARRIVE ;  /* 0x00000000000079c5 */ /* 0x000fcc0000000000 */
[----:B------:R-:W-:Y:S01]  /*1670*/  HGMMA.64x128x8.F32.TF32 R88, gdesc[UR12], R88, gsb0 ;  /* 0x05e000000c5879f0 */ /* 0x000fe20008002858 */
[----:B------:R-:W-:Y:S01]  /*1680*/  UIADD3 UR12, UR8, 0x402, URZ ;  /* 0x00000402080c7890 */ /* 0x000fe2000fffe03f */
[----:B------:R-:W-:Y:S01]  /*1690*/  UMOV UR13, 0x40000040 ;  /* 0x40000040000d7882 */ /* 0x000fe20000000000 */
[----:B------:R-:W-:Y:S02]  /*16a0*/  WARPGROUP.DEPBAR.LE gsb0, 0x0 ;  /* 0x00008000000079c5 */ /* 0x000fe40000010000 */
[----:B------:R-:W-:-:S07]  /*16b0*/  WARPGROUP.ARRIVE ;  /* 0x00000000000079c5 */ /* 0x000fce0000000000 */
[----:B------:R-:W-:Y:S01]  /*16c0*/  HGMMA.64x128x8.F32.TF32 R24, gdesc[UR12], R24, gsb0 ;  /* 0x05e000000c1879f0 */ /* 0x000fe20008002818 */
        /* <DEDUP_REMOVED lines=71> */
[----:B------:R-:W-:Y:S03]  /*1b40*/  HGMMA.64x128x8.F32.TF32 R24, gdesc[UR12], R24, gsb0 ;  /* 0x05e000000c1879f0 */ /* 0x000fe60008002818 */
[----:B------:R-:W-:Y:S02]  /*1b50*/  WARPGROUP.DEPBAR.LE gsb0, 0x0 ;  /* 0x00008000000079c5 */ /* 0x000fe40000010000 */
[----:B------:R-:W-:Y:S05]  /*1b60*/  @!P1 BRA `(.L_x_22) ;  /* 0x0000000800349947 */ /* 0x000fea0003800000 */
[----:B------:R-:W-:Y:S02]  /*1b70*/  UIADD3 UR6, UR39, 0x1, URZ ;  /* 0x0000000127067890 */ /* 0x000fe4000fffe03f */
[----:B------:R-:W-:Y:S02]  /*1b80*/  IMAD.U32 R3, RZ, RZ, UR39 ;  /* 0x00000027ff037e24 */ /* 0x000fe4000f8e00ff */
[----:B------:R-:W-:-:S04]  /*1b90*/  UISETP.NE.AND UP0, UPT, UR6, 0x2, UPT ;  /* 0x000000020600788c */ /* 0x000fc8000bf05270 */
[----:B------:R-:W-:Y:S02]  /*1ba0*/  USEL UR7, URZ, 0x1, UP0 ;  /* 0x000000013f077887 */ /* 0x000fe40008000000 */
[----:B------:R-:W-:Y:S02]  /*1bb0*/  USEL UR6, UR6, URZ, UP0 ;  /* 0x0000003f06067287 */ /* 0x000fe40008000000 */
[----:B------:R-:W-:-:S06]  /*1bc0*/  ULOP3.LUT UR7, UR38, UR7, URZ, 0x3c, !UPT ;  /* 0x0000000726077292 */ /* 0x000fcc000f8e3c3f */
[----:B------:R-:W-:-:S07]  /*1bd0*/  IMAD.U32 R7, RZ, RZ, UR7 ;  /* 0x00000007ff077e24 */ /* 0x000fce000f8e00ff */
.L_x_29:
[----:B------:R-:W-:Y:S05]  /*1be0*/  @!P0 BRA `(.L_x_23) ;  /* 0x0000000000048947 */ /* 0x000fea0003800000 */
[----:B------:R-:W-:Y:S01]  /*1bf0*/  BPT.TRAP 0x1 ;  /* 0x000000040000795c */ /* 0x000fe20000300000 */
.L_x_23:
[----:B------:R-:W2:Y:S01]  /*1c00*/  S2UR UR8, SR_CgaCtaId ;  /* 0x00000000000879c3 */ /* 0x000ea20000008800 */
[----:B------:R-:W-:Y:S01]  /*1c10*/  UMOV UR7, 0x400 ;  /* 0x0000040000077882 */ /* 0x000fe20000000000 */
[----:B01----:R-:W-:Y:S01]  /*1c20*/  IMAD.U32 R5, RZ, RZ, UR6 ;  /* 0x00000006ff057e24 */ /* 0x003fe2000f8e00ff */
[----:B------:R-:W-:Y:S01]  /*1c30*/  SHF.L.U32 R4, R7, 0x1f, RZ ;  /* 0x0000001f07047819 */ /* 0x000fe200000006ff */
[----:B--2---:R-:W-:-:S06]  /*1c40*/  ULEA UR7, UR8, UR7, 0x18 ;  /* 0x0000000708077291 */ /* 0x004fcc000f8ec03f */
[----:B------:R-:W-:-:S04]  /*1c50*/  IMAD.U32 R6, RZ, RZ, UR7 ;  /* 0x00000007ff067e24 */ /* 0x000fc8000f8e00ff */
[----:B------:R-:W-:-:S04]  /*1c60*/  IMAD R5, R5, 0x8, R6 ;  /* 0x0000000805057824 */ /* 0x000fc800078e0206 */
[----:B------:R0:W1:Y:S01]  /*1c70*/  SYNCS.PHASECHK.TRANS64.TRYWAIT P1, [R5+URZ], R4 ;  /* 0x00000004050075a7 */ /* 0x000062000802017f */
[----:B------:R-:W-:Y:S05]  /*1c80*/  @!P0 BRA `(.L_x_24) ;  /* 0x0000000000048947 */ /* 0x000fea0003800000 */
[----:B------:R-:W-:Y:S01]  /*1c90*/  BPT.TRAP 0x1 ;  /* 0x000000040000795c */ /* 0x000fe20000300000 */
.L_x_24:
[----:B-1----:R-:W-:Y:S05]  /*1ca0*/  @P1 BRA `(.L_x_25) ;  /* 0x0000000000081947 */ /* 0x002fea0003800000 */
[----:B------:R-:W1:Y:S02]  /*1cb0*/  SYNCS.PHASECHK.TRANS64.TRYWAIT P1, [R5+URZ], R4 ;  /* 0x00000004050075a7 */ /* 0x000e64000802017f */
[----:B-1----:R-:W-:Y:S05]  /*1cc0*/  @!P1 BRA `(.L_x_26) ;  /* 0x000000a8006c9947 */ /* 0x002fea0003800000 */
.L_x_25:
[----:B------:R-:W-:Y:S01]  /*1cd0*/  ULEA UR10, UR6, UR4, 0xc ;  /* 0x00000004060a7291 */ /* 0x000fe2000f8e603f */
[----:B------:R-:W-:Y:S01]  /*1ce0*/  WARPGROUP.ARRIVE ;  /* 0x00000000000079c5 */ /* 0x000fe20000000000 */
[----:B------:R-:W-:Y:S01]  /*1cf0*/  ULEA UR8, UR6, UR5, 0xb ;  /* 0x0000000506087291 */ /* 0x000fe2000f8e583f */
[----:B------:R-:W-:Y:S01]  /*1d00*/  UMOV UR13, 0x40000040 ;  /* 0x40000040000d7882 */ /* 0x000fe20000000000 */
[----:B------:R-:W-:-:S03]  /*1d10*/  UMOV UR15, 0x40000040 ;  /* 0x40000040000f7882 */ /* 0x000fc60000000000 */
[----:B------:R-:W-:Y:S02]  /*1d20*/  UMOV UR12, UR10 ;  /* 0x0000000a000c7c82 */ /* 0x000fe40008000000 */
[----:B------:R-:W-:Y:S02]  /*1d30*/  UMOV UR14, UR8 ;  /* 0x00000008000e7c82 */ /* 0x000fe40008000000 */
        /* <DEDUP_REMOVED lines=92> */
[----:B------:R-:W-:Y:S01]  /*2300*/  BPT.TRAP 0x1 ;  /* 0x000000040000795c */ /* 0x000fe20000300000 */
.L_x_27:
[----:B------:R-:W-:-:S13]  /*2310*/  ISETP.NE.AND P1, PT, R156, RZ, PT ;  /* 0x000000ff9c00720c */ /* 0x000fda0003f25270 */
[----:B01----:R-:W-:-:S04]  /*2320*/  @P1 IMAD R4, R3, 0x8, R6 ;  /* 0x0000000803041824 */ /* 0x003fc800078e0206 */
[----:B------:R-:W-:-:S05]  /*2330*/  @P1 VIADD R5, R4, 0x10 ;  /* 0x0000001004051836 */ /* 0x000fca0000000000 */
[----:B------:R-:W-:-:S04]  /*2340*/  @P1 PRMT R5, R22, 0x654, R5 ;  /* 0x0000065416051816 */ /* 0x000fc80000000005 */
[----:B------:R0:W-:Y:S01]  /*2350*/  @P1 SYNCS.ARRIVE.TRANS64.RED.A1T0 RZ, [R5+URZ], RZ ;  /* 0x000000ff05ff19a7 */ /* 0x0001e2000810043f */
[----:B------:R-:W-:-:S13]  /*2360*/  ISETP.GT.U32.AND P1, PT, R19, 0x1, PT ;  /* 0x000000011300780c */ /* 0x000fda0003f24070 */
[----:B0-----:R-:W-:Y:S05]  /*2370*/  @P1 BRA `(.L_x_28) ;  /* 0x0000000000041947 */ /* 0x001fea0003800000 */
[----:B------:R-:W-:Y:S01]  /*2380*/  BPT.TRAP 0x1 ;  /* 0x000000040000795c */ /* 0x000fe20000300000 */
.L_x_28:
[----:B------:R-:W-:Y:S01]  /*2390*/  UIADD3 UR6, UR6, 0x1, URZ ;  /* 0x0000000106067890 */ /* 0x000fe2000fffe03f */
[C---:B------:R-:W-:Y:S01]  /*23a0*/  ISETP.GT.AND P2, PT, R0.reuse, 0x1, PT ;  /* 0x000000010000780c */ /* 0x040fe20003f44270 */
[----:B------:R-:W-:Y:S02]  /*23b0*/  VIADD R3, R3, 0x1 ;  /* 0x0000000103037836 */ /* 0x000fe40000000000 */
[----:B------:R-:W-:Y:S01]  /*23c0*/  UISETP.NE.AND UP0, UPT, UR6, 0x2, UPT ;  /* 0x000000020600788c */ /* 0x000fe2000bf05270 */
[----:B------:R-:W-:Y:S02]  /*23d0*/  VIADD R0, R0, 0xffffffff ;  /* 0xffffffff00007836 */ /* 0x000fe40000000000 */
[C---:B------:R-:W-:Y:S01]  /*23e0*/  ISETP.NE.AND P1, PT, R3.reuse, 0x2, PT ;  /* 0x000000020300780c */ /* 0x040fe20003f25270 */
[----:B------:R-:W-:Y:S02]  /*23f0*/  USEL UR7, URZ, 0x1, UP0 ;  /* 0x000000013f077887 */ /* 0x000fe40008000000 */
[----:B------:R-:W-:Y:S01]  /*2400*/  USEL UR6, UR6, URZ, UP0 ;  /* 0x0000003f06067287 */ /* 0x000fe20008000000 */
[----:B------:R-:W-:-:S03]  /*2410*/  SEL R3, R3, RZ, P1 ;  /* 0x000000ff03037207 */ /* 0x000fc60000800000 */
[----:B------:R-:W-:Y:S01]  /*2420*/  LOP3.LUT R7, R7, UR7, RZ, 0x3c, !PT ;  /* 0x0000000707077c12 */ /* 0x000fe2000f8e3cff */
[----:B------:R-:W-:Y:S07]  /*2430*/  @P2 BRA `(.L_x_29) ;  /* 0xfffffff400e82947 */ /* 0x000fee000383ffff */
.L_x_22:
[----:B------:R-:W2:Y:S02]  /*2440*/  LDC R0, c[0x0][0x28c] ;  /* 0x0000a300ff007b82 */ /* 0x000ea40000000800 */
[----:B--2---:R-:W-:-:S13]  /*2450*/  ISETP.GE.AND P1, PT, R0, 0x1, PT ;  /* 0x000000010000780c */ /* 0x004fda0003f26270 */
[----:B------:R-:W-:Y:S05]  /*2460*/  @!P1 BRA `(.L_x_30) ;  /* 0x0000000000409947 */ /* 0x000fea0003800000 */
[----:B------:R-:W-:Y:S05]  /*2470*/  @!P0 BRA `(.L_x_31) ;  /* 0x0000000000048947 */ /* 0x000fea0003800000 */
[----:B------:R-:W-:Y:S01]  /*2480*/  BPT.TRAP 0x1 ;  /* 0x000000040000795c */ /* 0x000fe20000300000 */
.L_x_31:
[----:B------:R-:W-:Y:S01]  /*2490*/  ISETP.NE.AND P0, PT, R156, RZ, PT ;  /* 0x000000ff9c00720c */ /* 0x000fe20003f05270 */
[----:B------:R-:W-:-:S12]  /*24a0*/  UISETP.LT.AND UP1, UPT, UR40, 0x1, UPT ;  /* 0x000000012800788c */ /* 0x000fd8000bf21270 */
[----:B------:R-:W-:-:S05]  /*24b0*/  VOTEU.ANY UP0, P0 ;  /* 0x00000000003f7886 */ /* 0x000fca0000000100 */
[----:B------:R-:W-:-:S04]  /*24c0*/  @UP0 USEL UR4, UR40, 0x1, UP1 ;  /* 0x0000000128040887 */ /* 0x000fc80008800000 */
[----:B------:R-:W-:-:S06]  /*24d0*/  @UP0 UIADD3 UR4, UR39, UR40, -UR4 ;  /* 0x0000002827040290 */ /* 0x000fcc000fffe804 */
[----:B------:R-:W-:-:S04]  /*24e0*/  IMAD.U32 R0, RZ, RZ, UR4 ;  /* 0x00000004ff007e24 */ /* 0x000fc8000f8e00ff */
[----:B------:R-:W-:-:S05]  /*24f0*/  @P0 IMAD.SHL.U32 R0, R0, 0x8, RZ ;  /* 0x0000000800000824 */ /* 0x000fca00078e00ff */
[----:B------:R-:W-:-:S04]  /*2500*/  @P0 LOP3.LUT R0, R0, 0x8, RZ, 0xc0, !PT ;  /* 0x0000000800000812 */ /* 0x000fc800078ec0ff */
[----:B------:R-:W-:-:S04]  /*2510*/  @P0 IADD3 R3, R6, 0x10, R0 ;  /* 0x0000001006030810 */ /* 0x000fc80007ffe000 */
[----:B------:R-:W-:-:S04]  /*2520*/  @P0 PRMT R3, R22, 0x654, R3 ;  /* 0x0000065416030816 */ /* 0x000fc80000000003 */
[----:B------:R2:W-:Y:S01]  /*2530*/  @P0 SYNCS.ARRIVE.TRANS64.RED.A1T0 RZ, [R3+URZ], RZ ;  /* 0x000000ff03ff09a7 */ /* 0x0005e2000810043f */
[----:B------:R-:W-:-:S13]  /*2540*/  ISETP.GT.U32.AND P0, PT, R19, 0x1, PT ;  /* 0x000000011300780c */ /* 0x000fda0003f04070 */
[----:B--2---:R-:W-:Y:S05]  /*2550*/  @P0 BRA `(.L_x_30) ;  /* 0x0000000000040947 */ /* 0x004fea0003800000 */
[----:B------:R-:W-:Y:S01]  /*2560*/  BPT.TRAP 0x1 ;  /* 0x000000040000795c */ /* 0x000fe20000300000 */
.L_x_30:
[----:B------:R-:W2:Y:S01]  /*2570*/  LDC R6, c[0x0][0x288] ;  /* 0x0000a200ff067b82 */ /* 0x000ea20000000800 */
[--C-:B------:R-:W-:Y:S01]  /*2580*/  SHF.R.U32.HI R0, RZ, 0x2, R18.reuse ;  /* 0x00000002ff007819 */ /* 0x100fe20000011612 */
[----:B------:R-:W-:Y:S01]  /*2590*/  UIADD3 UR39, UR40, UR39, URZ ;  /* 0x0000002728277290 */ /* 0x000fe2000fffe03f */
[----:B01----:R-:W-:Y:S01]  /*25a0*/  SHF.R.U32.HI R5, RZ, 0x7, R18 ;  /* 0x00000007ff057819 */ /* 0x003fe20000011612 */
[----:B------:R-:W-:Y:S01]  /*25b0*/  IMAD.SHL.U32 R11, R153, 0x80, RZ ;  /* 0x00000080990b7824 */ /* 0x000fe200078e00ff */
[----:B------:R-:W-:Y:S01]  /*25c0*/  LOP3.LUT R3, R0, 0x7, RZ, 0xc0, !PT ;  /* 0x0000000700037812 */ /* 0x000fe200078ec0ff */
[----:B------:R-:W-:Y:S01]  /*25d0*/  USHF.R.U32.HI UR4, URZ, 0x1, UR39 ;  /* 0x000000013f047899 */ /* 0x000fe20008011627 */
[----:B------:R-:W-:Y:S01]  /*25e0*/  LOP3.LUT R4, R18, 0x60, RZ, 0xc0, !PT ;  /* 0x0000006012047812 */ /* 0x000fe200078ec0ff */
[----:B------:R-:W-:Y:S01]  /*25f0*/  ULDC UR8, c[0x0][0x284] ;  /* 0x0000a10000087ab9 */ /* 0x000fe20000000800 */
[----:B------:R-:W-:Y:S01]  /*2600*/  LOP3.LUT R0, R5, 0x1, RZ, 0xc0, !PT ;  /* 0x0000000105007812 */ /* 0x000fe200078ec0ff */
[----:B------:R-:W-:Y:S01]  /*2610*/  ULOP3.LUT UR4, UR4, 0x1, URZ, 0xc0, !UPT ;  /* 0x0000000104047892 */ /* 0x000fe2000f8ec03f */
[----:B------:R-:W-:Y:S01]  /*2620*/  SHF.R.U32.HI R8, RZ, 0x1, R4 ;  /* 0x00000001ff087819 */ /* 0x000fe20000011604 */
[----:B------:R-:W-:Y:S01]  /*2630*/  UISETP.GT.U32.AND UP1, UPT, UR39, 0x1, UPT ;  /* 0x000000012700788c */ /* 0x000fe2000bf24070 */
[----:B------:R-:W-:Y:S01]  /*2640*/  SHF.R.S32.HI R15, RZ, 0x1f, R23 ;  /* 0x0000001fff0f7819 */ /* 0x000fe20000011417 */
[----:B------:R-:W-:Y:S01]  /*2650*/  IMAD.SHL.U32 R4, R0, 0x40, RZ ;  /* 0x0000004000047824 */ /* 0x000fe200078e00ff */
[----:B------:R-:W-:Y:S01]  /*2660*/  IADD3 R5, RZ, -R8, -R3 ;  /* 0x80000008ff057210 */ /* 0x000fe20007ffe803 */
[----:B------:R-:W-:Y:S01]  /*2670*/  UISETP.NE.U32.AND UP0, UPT, UR4, 0x1, UPT ;  /* 0x000000010400788c */ /* 0x000fe2000bf05070 */
[----:B------:R-:W-:-:S02]  /*2680*/  ULDC.64 UR6, c[0x0][0x5d0] ;  /* 0x0001740000067ab9 */ /* 0x000fc40000000a00 */
[----:B------:R-:W-:Y:S01]  /*2690*/  LOP3.LUT R165, R4, 0x40, R3, 0xe2, !PT ;  /* 0x0000004004a57812 */ /* 0x000fe200078ee203 */
[----:B------:R-:W-:Y:S01]  /*26a0*/  IMAD R157, R0, -0x40, R5 ;  /* 0xffffffc0009d7824 */ /* 0x000fe200078e0205 */
[----:B------:R-:W-:Y:S01]  /*26b0*/  LOP3.LUT R3, R18, 0x3, RZ, 0xc0, !PT ;  /* 0x0000000312037812 */ /* 0x000fe200078ec0ff */
[----:B------:R-:W-:Y:S01]  /*26c0*/  IMAD.SHL.U32 R0, R152, 0x100, RZ ;  /* 0x0000010098007824 */ /* 0x000fe200078e00ff */
[----:B------:R-:W-:Y:S01]  /*26d0*/  UISETP.LT.U32.AND UP1, UPT, UR40, 0x2, UP1 ;  /* 0x000000022800788c */ /* 0x000fe20008f21070 */
[----:B--2---:R-:W-:Y:S01]  /*26e0*/  ISETP.GE.AND P0, PT, R11, R6, PT ;  /* 0x000000060b00720c */ /* 0x004fe20003f06270 */
[----:B------:R-:W-:Y:S01]  /*26f0*/  UISETP.GT.U32.AND UP0, UPT, UR40, 0x1, !UP0 ;  /* 0x000000012800788c */ /* 0x000fe2000c704070 */
[----:B------:R-:W-:Y:S01]  /*2700*/  IMAD R10, R3, -0x2, R6 ;  /* 0xfffffffe030a7824 */ /* 0x000fe200078e0206 */
[----:B------:R-:W-:Y:S01]  /*2710*/  USEL UR5, URZ, 0x1, !UP1 ;  /* 0x000000013f057887 */ /* 0x000fe2000c800000 */
[----:B------:R-:W-:Y:S01]  /*2720*/  IMAD.SHL.U32 R6, R18, 0x2, RZ ;  /* 0x0000000212067824 */ /* 0x000fe200078e00ff */
[----:B------:R-:W-:Y:S01]  /*2730*/  ISETP.GE.OR P0, PT, R0, UR8, P0 ;  /* 0x0000000800007c0c */ /* 0x000fe20008706670 */
[----:B------:R-:W-:Y:S01]  /*2740*/  IMAD R4, R15, UR6, RZ ;  /* 0x000000060f047c24 */ /* 0x000fe2000f8e02ff */
[----:B------:R-:W-:Y:S01]  /*2750*/  USEL UR4, URZ, 0x1, !UP0 ;  /* 0x000000013f047887 */ /* 0x000fe2000c000000 */
[----:B------:R-:W-:Y:S01]  /*2760*/  IMAD.WIDE R152, R152, 0x100, RZ ;  /* 0x0000010098987825 */ /* 0x000fe200078e02ff */
[----:B------:R-:W-:Y:S01]  /*2770*/  LOP3.LUT R6, R11, 0x6, R6, 0xf8, !PT ;  /* 0x000000060b067812 */ /* 0x000fe200078ef806 */
[----:B------:R-:W-:Y:S01]  /*2780*/  ULOP3.LUT UR39, UR39, 0x1, URZ, 0xc0, !UPT ;  /* 0x0000000127277892 */ /* 0x000fe2000f8ec03f */
[----:B------:R-:W-:Y:S01]  /*2790*/  IADD3 R157, -R0, UR8, R157 ;  /* 0x00000008009d7c10 */ /* 0x000fe2000fffe19d */
[----:B------:R-:W-:Y:S01]  /*27a0*/  IMAD R9, R23, UR7, R4 ;  /* 0x0000000717097c24 */ /* 0x000fe2000f8e0204 */
[----:B------:R-:W-:Y:S01]  /*27b0*/  SHF.R.S32.HI R7, RZ, 0x1f, R6 ;  /* 0x0000001fff077819 */ /* 0x000fe20000011406 */
[----:B------:R-:W-:Y:S01]  /*27c0*/  ULOP3.LUT UR38, UR4, UR38, UR5, 0x96, !UPT ;  /* 0x0000002604267292 */ /* 0x000fe2000f8e9605 */
[----:B------:R-:W-:Y:S01]  /*27d0*/  LOP3.LUT R165, R152, R165, R8, 0xfe, !PT ;  /* 0x000000a598a57212 */ /* 0x000fe200078efe08 */
[----:B------:R-:W-:-:S02]  /*27e0*/  IMAD.IADD R0, R10, 0x1, -R11 ;  /* 0x000000010a007824 */ /* 0x000fc400078e0a0b */
[----:B------:R-:W-:-:S04]  /*27f0*/  IMAD.WIDE.U32 R4, R23, UR6, R6 ;  /* 0x0000000617047c25 */ /* 0x000fc8000f8e0006 */
[----:B------:R-:W-:Y:S02]  /*2800*/  IMAD.IADD R9, R5, 0x1, R9 ;  /* 0x0000000105097824 */ /* 0x000fe400078e0209 */
[----:B------:R-:W-:Y:S02]  /*2810*/  IMAD.MOV.U32 R3, RZ, RZ, -0x1 ;  /* 0xffffffffff037424 */ /* 0x000fe400078e00ff */
[----:B------:R-:W-:Y:S01]  /*2820*/  IMAD.MOV.U32 R8, RZ, RZ, R4 ;  /* 0x000000ffff087224 */ /* 0x000fe200078e0004 */
[----:B------:R-:W-:Y:S06]  /*2830*/  @P0 BRA `(.L_x_32) ;  /* 0x00000080007c0947 */ /* 0x000fec0003800000 */
[----:B------:R-:W0:Y:S01]  /*2840*/  LDC.64 R4, c[0x0][0x5c8] ;  /* 0x00017200ff047b82 */ /* 0x000e220000000a00 */
[----:B-----5:R-:W-:Y:S01]  /*2850*/  FSETP.NEU.AND P0, PT, R155, RZ, PT ;  /* 0x000000ff9b00720b */ /* 0x020fe20003f0d000 */
[----:B------:R-:W-:Y:S01]  /*2860*/  BSSY B0, `(.L_x_32) ;  /* 0x000081c000007945 */ /* 0x000fe20003800000 */
[----:B------:R-:W-:-:S04]  /*2870*/  ISETP.GT.AND P1, PT, R157, RZ, PT ;  /* 0x000000ff9d00720c */ /* 0x000fc80003f24270 */
[----:B------:R-:W-:Y:S01]  /*2880*/  ISETP.GT.AND P2, PT, R0, RZ, P1 ;  /* 0x000000ff0000720c */ /* 0x000fe20000f44270 */
[-C--:B0-----:R-:W-:Y:S02]  /*2890*/  IMAD R10, R153, R4.reuse, RZ ;  /* 0x00000004990a7224 */ /* 0x081fe400078e02ff */
[----:B------:R-:W-:-:S04]  /*28a0*/  IMAD.WIDE.U32 R168, R165, R4, R8 ;  /* 0x00000004a5a87225 */ /* 0x000fc800078e0008 */
[----:B------:R-:W-:-:S04]  /*28b0*/  IMAD R9, R165, R5, R10 ;  /* 0x00000005a5097224 */ /* 0x000fc800078e020a */
[----:B------:R-:W-:Y:S01]  /*28c0*/  IMAD.IADD R175, R169, 0x1, R9 ;  /* 0x00000001a9af7824 */ /* 0x000fe200078e0209 */
[----:B------:R-:W-:Y:S06]  /*28d0*/  @!P0 BRA `(.L_x_33) ;  /* 0x0000005c001c8947 */ /* 0x000fec0003800000 */
[----:B------:R-:W0:Y:S01]  /*28e0*/  LDC.64 R10, c[0x0][0x5b8] ;  /* 0x00016e00ff0a7b82 */ /* 0x000e220000000a00 */
[----:B------:R-:W-:-:S07]  /*28f0*/  ULDC.64 UR4, c[0x0][0x5c0] ;  /* 0x0001700000047ab9 */ /* 0x000fce0000000a00 */
[----:B------:R-:W1:Y:S08]  /*2900*/  LDC.64 R12, c[0x0][0x5b0] ;  /* 0x00016c00ff0c7b82 */ /* 0x000e700000000a00 */
[----:B------:R-:W2:Y:S01]  /*2910*/  LDC.64 R8, c[0x0][0x5a8] ;  /* 0x00016a00ff087b82 */ /* 0x000ea20000000a00 */
[----:B0-----:R-:W-:-:S04]  /*2920*/  IMAD R14, R15, R10, RZ ;  /* 0x0000000a0f0e7224 */ /* 0x001fc800078e02ff */
[C---:B------:R-:W-:Y:S02]  /*2930*/  IMAD R11, R23.reuse, R11, R14 ;  /* 0x0000000b170b7224 */ /* 0x040fe400078e020e */
[----:B------:R-:W-:-:S04]  /*2940*/  IMAD.WIDE.U32 R14, R23, R10, R6 ;  /* 0x0000000a170e7225 */ /* 0x000fc800078e0006 */
[----:B-1----:R-:W-:Y:S02]  /*2950*/  IMAD R20, R153, R12, RZ ;  /* 0x0000000c99147224 */ /* 0x002fe400078e02ff */
[----:B------:R-:W-:Y:S02]  /*2960*/  IMAD.IADD R21, R15, 0x1, R11 ;  /* 0x000000010f157824 */ /* 0x000fe400078e020b */
[----:B------:R-:W-:Y:S02]  /*2970*/  IMAD R173, R165, R13, R20 ;  /* 0x0000000da5ad7224 */ /* 0x000fe400078e0214 */
[----:B------:R-:W-:-:S04]  /*2980*/  IMAD.MOV.U32 R20, RZ, RZ, R14 ;  /* 0x000000ffff147224 */ /* 0x000fc800078e000e */
[----:B------:R-:W-:-:S04]  /*2990*/  IMAD.WIDE.U32 R158, R165, R12, R20 ;  /* 0x0000000ca59e7225 */ /* 0x000fc800078e0014 */
[----:B------:R-:W-:Y:S01]  /*29a0*/  IMAD.IADD R159, R159, 0x1, R173 ;  /* 0x000000019f9f7824 */ /* 0x000fe200078e02ad */
[----:B--2---:R-:W-:-:S04]  /*29b0*/  LEA R160, P0, R158, R8, 0x2 ;  /* 0x000000089ea07211 */ /* 0x004fc800078010ff */
[----:B------:R-:W-:-:S05]  /*29c0*/  LEA.HI.X R161, R158, R9, R159, 0x2, P0 ;  /* 0x000000099ea17211 */ /* 0x000fca00000f149f */
[----:B------:R0:W2:Y:S01]  /*29d0*/  @P2 LDG.E.LTC128B R169, desc[UR36][R160.64] ;  /* 0x00000024a0a92981 */ /* 0x0000a2000c1e1920 */
[----:B------:R-:W-:Y:S01]  /*29e0*/  LEA R158, P0, R168, UR4, 0x2 ;  /* 0x00000004a89e7c11 */ /* 0x000fe2000f8010ff */
[----:B------:R-:W-:Y:S01]  /*29f0*/  IMAD.WIDE.U32 R162, R165, R12, R6 ;  /* 0x0000000ca5a27225 */ /* 0x000fe200078e0006 */
[----:B------:R-:W-:Y:S01]  /*2a00*/  ISETP.GT.AND P3, PT, R0, 0x1, P1 ;  /* 0x000000010000780c */ /* 0x000fe20000f64270 */
[----:B------:R-:W-:Y:S01]  /*2a10*/  BSSY B1, `(.L_x_34) ;  /* 0x0000011000017945 */ /* 0x000fe20003800000 */
[----:B------:R-:W-:Y:S01]  /*2a20*/  LEA.HI.X R159, R168, UR5, R175, 0x2, P0 ;  /* 0x00000005a89f7c11 */ /* 0x000fe200080f14af */
[----:B------:R-:W-:Y:S01]  /*2a30*/  IMAD.IADD R163, R173, 0x1, R163 ;  /* 0x00000001ada37824 */ /* 0x000fe200078e02a3 */
[C---:B0-----:R-:W-:Y:S01]  /*2a40*/  SHF.L.U64.HI R161, R12.reuse, 0x3, R13 ;  /* 0x000000030ca17819 */ /* 0x041fe2000001020d */
[----:B------:R-:W-:Y:S01]  /*2a50*/  IMAD.SHL.U32 R160, R12, 0x8, RZ ;  /* 0x000000080ca07824 */ /* 0x000fe200078e00ff */
[----:B--2---:R-:W-:-:S05]  /*2a60*/  LOP3.LUT R166, R169, 0xffffe000, RZ, 0xc0, !PT ;  /* 0xffffe000a9a67812 */ /* 0x004fca00078ec0ff */
[----:B------:R-:W-:Y:S01]  /*2a70*/  FMUL R171, R166, R155 ;  /* 0x0000009ba6ab7220 */ /* 0x000fe20000400000 */
[----:B------:R-:W-:-:S04]  /*2a80*/  IMAD.WIDE.U32 R166, R23, R10, R162 ;  /* 0x0000000a17a67225 */ /* 0x000fc800078e00a2 */
[----:B------:R-:W-:Y:S01]  /*2a90*/  FFMA R171, R88, R154, R171 ;  /* 0x0000009a58ab7223 */ /* 0x000fe200000000ab */
[----:B------:R-:W-:Y:S01]  /*2aa0*/  IMAD.IADD R88, R11, 0x1, R167 ;  /* 0x000000010b587824 */ /* 0x000fe200078e02a7 */
[----:B------:R-:W-:-:S03]  /*2ab0*/  LEA R162, P0, R166, R8, 0x2 ;  /* 0x00000008a6a27211 */ /* 0x000fc600078010ff */
[----:B------:R-:W-:Y:S02]  /*2ac0*/  F2FP.TF32.F32.PACK_B R171, R171 ;  /* 0x000000abffab723e */ /* 0x000fe400024050ff */
[----:B------:R-:W-:Y:S01]  /*2ad0*/  LEA.HI.X R163, R166, R9, R88, 0x2, P0 ;  /* 0x00000009a6a37211 */ /* 0x000fe200000f1458 */
[----:B------:R-:W-:Y:S02]  /*2ae0*/  IMAD.WIDE.U32 R166, R165, R12, R160 ;  /* 0x0000000ca5a67225 */ /* 0x000fe400078e00a0 */
[----:B------:R0:W-:Y:S01]  /*2af0*/  @P2 STG.E desc[UR36][R158.64], R171 ;  /* 0x000000ab9e002986 */ /* 0x0001e2000c101924 */
[----:B------:R-:W-:Y:S05]  /*2b00*/  @!P3 BRA `(.L_x_35) ;  /* 0x000000000004b947 */ /* 0x000fea0003800000 */
[----:B------:R1:W5:Y:S02]  /*2b10*/  LDG.E.LTC128B R169, desc[UR36][R162.64+0x4] ;  /* 0x00000424a2a97981 */ /* 0x000364000c1e1920 */
.L_x_35:
[----:B------:R-:W-:Y:S05]  /*2b20*/  BSYNC B1 ;  /* 0x0000000000017941 */ /* 0x000fea0003800000 */
.L_x_34:
[----:B-----5:R-:W-:Y:S01]  /*2b30*/  LOP3.LUT R88, R169, 0xffffe000, RZ, 0xc0, !PT ;  /* 0xffffe000a9587812 */ /* 0x020fe200078ec0ff */
[----:B0-----:R-:W-:Y:S01]  /*2b40*/  IMAD.IADD R171, R173, 0x1, R167 ;  /* 0x00000001adab7824 */ /* 0x001fe200078e02a7 */
[----:B------:R-:W-:Y:S02]  /*2b50*/  ISETP.GT.AND P0, PT, R157, 0x8, PT ;  /* 0x000000089d00780c */ /* 0x000fe40003f04270 */
[----:B------:R-:W-:Y:S01]  /*2b60*/  IADD3 R167, P4, R14, R166, RZ ;  /* 0x000000a60ea77210 */ /* 0x000fe20007f9e0ff */
[----:B------:R-:W-:Y:S01]  /*2b70*/  FMUL R88, R88, R155 ;  /* 0x0000009b58587220 */ /* 0x000fe20000400000 */
[----:B------:R-:W-:-:S03]  /*2b80*/  ISETP.GT.AND P2, PT, R0, RZ, P0 ;  /* 0x000000ff0000720c */ /* 0x000fc60000744270 */
[----:B------:R-:W-:Y:S02]  /*2b90*/  IMAD.X R168, R171, 0x1, R21, P4 ;  /* 0x00000001aba87824 */ /* 0x000fe400020e0615 */
[----:B------:R-:W-:Y:S01]  /*2ba0*/  FFMA R175, R89, R154, R88 ;  /* 0x0000009a59af7223 */ /* 0x000fe20000000058 */
[----:B------:R-:W-:-:S04]  /*2bb0*/  LEA R172, P4, R167, R8, 0x2 ;  /* 0x00000008a7ac7211 */ /* 0x000fc800078810ff */
[----:B------:R-:W-:Y:S01]  /*2bc0*/  LEA.HI.X R173, R167, R9, R168, 0x2, P4 ;  /* 0x00000009a7ad7211 */ /* 0x000fe200020f14a8 */
[----:B------:R-:W-:Y:S01]  /*2bd0*/  IMAD.MOV.U32 R168, RZ, RZ, R169 ;  /* 0x000000ffffa87224 */ /* 0x000fe200078e00a9 */
[----:B------:R-:W-:-:S05]  /*2be0*/  F2FP.TF32.F32.PACK_B R175, R175 ;  /* 0x000000afffaf723e */ /* 0x000fca00024050ff */
[----:B------:R0:W-:Y:S04]  /*2bf0*/  @P3 STG.E desc[UR36][R158.64+0x4], R175 ;  /* 0x000004af9e003986 */ /* 0x0001e8000c101924 */
[----:B------:R-:W2:Y:S01]  /*2c00*/  @P2 LDG.E.LTC128B R168, desc[UR36][R172.64] ;  /* 0x00000024aca82981 */ /* 0x000ea2000c1e1920 */
[----:B------:R-:W-:Y:S01]  /*2c10*/  IADD3 R166, P3, R6, R166, RZ ;  /* 0x000000a606a67210 */ /* 0x000fe20007f7e0ff */
[----:B------:R-:W-:Y:S01]  /*2c20*/  IMAD.SHL.U32 R169, R4, 0x20, RZ ;  /* 0x0000002004a97824 */ /* 0x000fe200078e00ff */
[----:B------:R-:W-:Y:S03]  /*2c30*/  BSSY B1, `(.L_x_36) ;  /* 0x0000011000017945 */ /* 0x000fe60003800000 */
[----:B------:R-:W-:Y:S01]  /*2c40*/  IMAD.X R167, R7, 0x1, R171, P3 ;  /* 0x0000000107a77824 */ /* 0x000fe200018e06ab */
[----:B------:R-:W-:Y:S01]  /*2c50*/  IADD3 R170, P3, R169, R158, RZ ;  /* 0x0000009ea9aa7210 */ /* 0x000fe20007f7e0ff */
[----:B------:R-:W-:-:S04]  /*2c60*/  IMAD.WIDE.U32 R166, R23, R10, R166 ;  /* 0x0000000a17a67225 */ /* 0x000fc800078e00a6 */
[----:B------:R-:W-:Y:S01]  /*2c70*/  IMAD.IADD R171, R11, 0x1, R167 ;  /* 0x000000010bab7824 */ /* 0x000fe200078e02a7 */
[----:B------:R-:W-:Y:S02]  /*2c80*/  SHF.L.U64.HI R167, R4, 0x5, R5 ;  /* 0x0000000504a77819 */ /* 0x000fe40000010205 */
[----:B--2---:R-:W-:-:S05]  /*2c90*/  LOP3.LUT R88, R168, 0xffffe000, RZ, 0xc0, !PT ;  /* 0xffffe000a8587812 */ /* 0x004fca00078ec0ff */
[----:B------:R-:W-:Y:S01]  /*2ca0*/  FMUL R89, R88, R155 ;  /* 0x0000009b58597220 */ /* 0x000fe20000400000 */
[----:B------:R-:W-:-:S03]  /*2cb0*/  LEA R88, P4, R166, R8, 0x2 ;  /* 0x00000008a6587211 */ /* 0x000fc600078810ff */
[----:B------:R-:W-:Y:S01]  /*2cc0*/  FFMA R173, R90, R154, R89 ;  /* 0x0000009a5aad7223 */ /* 0x000fe20000000059 */
[----:B------:R-:W-:Y:S01]  /*2cd0*/  LEA.HI.X R89, R166, R9, R171, 0x2, P4 ;  /* 0x00000009a6597211 */ /* 0x000fe200020f14ab */
[----:B------:R-:W-:Y:S01]  /*2ce0*/  IMAD.X R171, R167, 0x1, R159, P3 ;  /* 0x00000001a7ab7824 */ /* 0x000fe200018e069f */
[----:B------:R-:W-:Y:S02]  /*2cf0*/  ISETP.GT.AND P4, PT, R0, 0x1, P0 ;  /* 0x000000010000780c */ /* 0x000fe40000784270 */
[----:B------:R-:W-:-:S05]  /*2d00*/  F2FP.TF32.F32.PACK_B R173, R173 ;  /* 0x000000adffad723e */ /* 0x000fca00024050ff */
[----:B------:R0:W-:Y:S06]  /*2d10*/  @P2 STG.E desc[UR36][R170.64], R173 ;  /* 0x000000adaa002986 */ /* 0x0001ec000c101924 */
[----:B------:R-:W-:Y:S05]  /*2d20*/  @!P4 BRA `(.L_x_37) ;  /* 0x000000000004c947 */ /* 0x000fea0003800000 */
[----:B------:R2:W5:Y:S02]  /*2d30*/  LDG.E.LTC128B R168, desc[UR36][R88.64+0x4] ;  /* 0x0000042458a87981 */ /* 0x000564000c1e1920 */
.L_x_37:
[----:B------:R-:W-:Y:S05]  /*2d40*/  BSYNC B1 ;  /* 0x0000000000017941 */ /* 0x000fea0003800000 */
.L_x_36:
[----:B-----5:R-:W-:Y:S01]  /*2d50*/  LOP3.LUT R90, R168, 0xffffe000, RZ, 0xc0, !PT ;  /* 0xffffe000a85a7812 */ /* 0x020fe200078ec0ff */
[----:B------:R-:W-:Y:S01]  /*2d60*/  BSSY B1, `(.L_x_38) ;  /* 0x000000a000017945 */ /* 0x000fe20003800000 */
[----:B------:R-:W-:-:S03]  /*2d70*/  ISETP.GT.AND P2, PT, R0, 0x8, P1 ;  /* 0x000000080000780c */ /* 0x000fc60000f44270 */
[----:B------:R-:W-:-:S04]  /*2d80*/  FMUL R90, R90, R155 ;  /* 0x0000009b5a5a7220 */ /* 0x000fc80000400000 */
[----:B0-----:R-:W-:Y:S01]  /*2d90*/  FFMA R173, R91, R154, R90 ;  /* 0x0000009a5bad7223 */ /* 0x001fe2000000005a */
[----:B------:R-:W-:Y:S02]  /*2da0*/  @P4 IMAD.MOV.U32 R90, RZ, RZ, R170 ;  /* 0x000000ffff5a4224 */ /* 0x000fe400078e00aa */
[----:B------:R-:W-:Y:S02]  /*2db0*/  @P4 IMAD.MOV.U32 R91, RZ, RZ, R171 ;  /* 0x000000ffff5b4224 */ /* 0x000fe400078e00ab */
[----:B------:R-:W-:-:S05]  /*2dc0*/  F2FP.TF32.F32.PACK_B R173, R173 ;  /* 0x000000adffad723e */ /* 0x000fca00024050ff */
[----:B------:R0:W-:Y:S01]  /*2dd0*/  @P4 STG.E desc[UR36][R90.64+0x4], R173 ;  /* 0x000004ad5a004986 */ /* 0x0001e2000c101924 */
[----:B------:R-:W-:Y:S05]  /*2de0*/  @!P2 BRA `(.L_x_39) ;  /* 0x000000000004a947 */ /* 0x000fea0003800000 */
[----:B------:R3:W5:Y:S02]  /*2df0*/  LDG.E.LTC128B R168, desc[UR36][R162.64+0x20] ;  /* 0x00002024a2a87981 */ /* 0x000764000c1e1920 */
.L_x_39:
[----:B------:R-:W-:Y:S05]  /*2e00*/  BSYNC B1 ;  /* 0x0000000000017941 */ /* 0x000fea0003800000 */
.L_x_38:
[----:B0----5:R-:W-:Y:S01]  /*2e10*/  LOP3.LUT R90, R168, 0xffffe000, RZ, 0xc0, !PT ;  /* 0xffffe000a85a7812 */ /* 0x021fe200078ec0ff */
[----:B------:R-:W-:Y:S01]  /*2e20*/  BSSY B1, `(.L_x_40) ;  /* 0x000000a000017945 */ /* 0x000fe20003800000 */
[----:B------:R-:W-:-:S03]  /*2e30*/  ISETP.GT.AND P3, PT, R0, 0x9, P1 ;  /* 0x000000090000780c */ /* 0x000fc60000f64270 */
[----:B------:R-:W-:Y:S01]  /*2e40*/  FMUL R91, R90, R155 ;  /* 0x0000009b5a5b7220 */ /* 0x000fe20000400000 */
[----:B------:R-:W-:-:S03]  /*2e50*/  @P2 IMAD.MOV.U32 R90, RZ, RZ, R158 ;  /* 0x000000ffff5a2224 */ /* 0x000fc600078e009e */
[----:B------:R-:W-:Y:S01]  /*2e60*/  FFMA R173, R92, R154, R91 ;  /* 0x0000009a5cad7223 */ /* 0x000fe2000000005b */
[----:B------:R-:W-:-:S04]  /*2e70*/  @P2 IMAD.MOV.U32 R91, RZ, RZ, R159 ;  /* 0x000000ffff5b2224 */ /* 0x000fc800078e009f */
[----:B------:R-:W-:-:S05]  /*2e80*/  F2FP.TF32.F32.PACK_B R173, R173 ;  /* 0x000000adffad723e */ /* 0x000fca00024050ff */
[----:B------:R0:W-:Y:S01]  /*2e90*/  @P2 STG.E desc[UR36][R90.64+0x20], R173 ;  /* 0x000020ad5a002986 */ /* 0x0001e2000c101924 */
[----:B------:R-:W-:Y:S05]  /*2ea0*/  @!P3 BRA `(.L_x_41) ;  /* 0x000000000004b947 */ /* 0x000fea0003800000 */
[----:B------:R4:W5:Y:S02]  /*2eb0*/  LDG.E.LTC128B R168, desc[UR36][R162.64+0x24] ;  /* 0x00002424a2a87981 */ /* 0x000964000c1e1920 */
.L_x_41:
[----:B------:R-:W-:Y:S05]  /*2ec0*/  BSYNC B1 ;  /* 0x0000000000017941 */ /* 0x000fea0003800000 */
.L_x_40:
[----:B0----5:R-:W-:Y:S01]  /*2ed0*/  LOP3.LUT R90, R168, 0xffffe000, RZ, 0xc0, !PT ;  /* 0xffffe000a85a7812 */ /* 0x021fe200078ec0ff */
[----:B------:R-:W-:Y:S01]  /*2ee0*/  @P3 IMAD.MOV.U32 R91, RZ, RZ, R159 ;  /* 0x000000ffff5b3224 */ /* 0x000fe200078e009f */
[----:B------:R-:W-:Y:S01]  /*2ef0*/  ISETP.GT.AND P2, PT, R0, 0x8, P0 ;  /* 0x000000080000780c */ /* 0x000fe20000744270 */
[----:B------:R-:W-:Y:S02]  /*2f00*/  BSSY B1, `(.L_x_42) ;  /* 0x0000008000017945 */ /* 0x000fe40003800000 */
[----:B------:R-:W-:-:S04]  /*2f10*/  FMUL R90, R90, R155 ;  /* 0x0000009b5a5a7220 */ /* 0x000fc80000400000 */
[----:B------:R-:W-:Y:S01]  /*2f20*/  FFMA R93, R93, R154, R90 ;  /* 0x0000009a5d5d7223 */ /* 0x000fe2000000005a */
[----:B------:R-:W-:-:S04]  /*2f30*/  @P3 IMAD.MOV.U32 R90, RZ, RZ, R158 ;  /* 0x000000ffff5a3224 */ /* 0x000fc800078e009e */
[----:B------:R-:W-:-:S05]  /*2f40*/  F2FP.TF32.F32.PACK_B R93, R93 ;  /* 0x0000005dff5d723e */ /* 0x000fca00024050ff */
[----:B------:R0:W-:Y:S01]  /*2f50*/  @P3 STG.E desc[UR36][R90.64+0x24], R93 ;  /* 0x0000245d5a003986 */ /* 0x0001e2000c101924 */
[----:B------:R-:W-:Y:S05]  /*2f60*/  @!P2 BRA `(.L_x_43) ;  /* 0x000000000004a947 */ /* 0x000fea0003800000 */
[----:B------:R0:W5:Y:S02]  /*2f70*/  LDG.E.LTC128B R168, desc[UR36][R88.64+0x20] ;  /* 0x0000202458a87981 */ /* 0x000164000c1e1920 */
.L_x_43:
[----:B------:R-:W-:Y:S05]  /*2f80*/  BSYNC B1 ;  /* 0x0000000000017941 */ /* 0x000fea0003800000 */
.L_x_42:
        /* <DEDUP_REMOVED lines=11> */
.L_x_45:
[----:B------:R-:W-:Y:S05]  /*3040*/  BSYNC B1 ;  /* 0x0000000000017941 */ /* 0x000fea0003800000 */
.L_x_44:
        /* <DEDUP_REMOVED lines=11> */
.L_x_47:
[----:B------:R-:W-:Y:S05]  /*3100*/  BSYNC B1 ;  /* 0x0000000000017941 */ /* 0x000fea0003800000 */
.L_x_46:
        /* <DEDUP_REMOVED lines=11> */
.L_x_49:
[----:B------:R-:W-:Y:S05]  /*31c0*/  BSYNC B1 ;  /* 0x0000000000017941 */ /* 0x000fea0003800000 */
.L_x_48:
        /* <DEDUP_REMOVED lines=11> */
.L_x_51:
[----:B------:R-:W-:Y:S05]  /*3280*/  BSYNC B1 ;  /* 0x0000000000017941 */ /* 0x000fea0003800000 */
.L_x_50:
        /* <DEDUP_REMOVED lines=11> */
.L_x_53:
[----:B------:R-:W-:Y:S05]  /*3340*/  BSYNC B1 ;  /* 0x0000000000017941 */ /* 0x000fea0003800000 */
.L_x_52:
        /* <DEDUP_REMOVED lines=11> */
.L_x_55:
[----:B------:R-:W-:Y:S05]  /*3400*/  BSYNC B1 ;  /* 0x0000000000017941 */ /* 0x000fea0003800000 */
.L_x_54:
        /* <DEDUP_REMOVED lines=11> */
.L_x_57:
[----:B------:R-:W-:Y:S05]  /*34c0*/  BSYNC B1 ;  /* 0x0000000000017941 */ /* 0x000fea0003800000 */
.L_x_56:
        /* <DEDUP_REMOVED lines=11> */
.L_x_59:
[----:B------:R-:W-:Y:S05]  /*3580*/  BSYNC B1 ;  /* 0x0000000000017941 */ /* 0x000fea0003800000 */
.L_x_58:
        /* <DEDUP_REMOVED lines=11> */
.L_x_61:
[----:B------:R-:W-:Y:S05]  /*3640*/  BSYNC B1 ;  /* 0x0000000000017941 */ /* 0x000fea0003800000 */
.L_x_60:
        /* <DEDUP_REMOVED lines=11> */
.L_x_63:
[----:B------:R-:W-:Y:S05]  /*3700*/  BSYNC B1 ;  /* 0x0000000000017941 */ /* 0x000fea0003800000 */
.L_x_62:
        /* <DEDUP_REMOVED lines=11> */
.L_x_65:
[----:B------:R-:W-:Y:S05]  /*37c0*/  BSYNC B1 ;  /* 0x0000000000017941 */ /* 0x000fea0003800000 */
.L_x_64:
        /* <DEDUP_REMOVED lines=11> */
.L_x_67:
[----:B------:R-:W-:Y:S05]  /*3880*/  BSYNC B1 ;  /* 0x0000000000017941 */ /* 0x000fea0003800000 */
.L_x_66:
        /* <DEDUP_REMOVED lines=11> */
.L_x_69:
[----:B------:R-:W-:Y:S05]  /*3940*/  BSYNC B1 ;  /* 0x0000000000017941 */ /* 0x000fea0003800000 */
.L_x_68:
        /* <DEDUP_REMOVED lines=11> */
.L_x_71:
[----:B------:R-:W-:Y:S05]  /*3a00*/  BSYNC B1 ;  /* 0x0000000000017941 */ /* 0x000fea0003800000 */
.L_x_70:
        /* <DEDUP_REMOVED lines=11> */
.L_x_73:
[----:B------:R-:W-:Y:S05]  /*3ac0*/  BSYNC B1 ;  /* 0x0000000000017941 */ /* 0x000fea0003800000 */
.L_x_72:
        /* <DEDUP_REMOVED lines=11> */
.L_x_75:
[----:B------:R-:W-:Y:S05]  /*3b80*/  BSYNC B1 ;  /* 0x0000000000017941 */ /* 0x000fea0003800000 */
.L_x_74:
        /* <DEDUP_REMOVED lines=11> */
.L_x_77:
[----:B------:R-:W-:Y:S05]  /*3c40*/  BSYNC B1 ;  /* 0x0000000000017941 */ /* 0x000fea0003800000 */
.L_x_76:
        /* <DEDUP_REMOVED lines=11> */
.L_x_79:
[----:B------:R-:W-:Y:S05]  /*3d00*/  BSYNC B1 ;  /* 0x0000000000017941 */ /* 0x000fea0003800000 */
.L_x_78:
        /* <DEDUP_REMOVED lines=11> */
.L_x_81:
[----:B------:R-:W-:Y:S05]  /*3dc0*/  BSYNC B1 ;  /* 0x0000000000017941 */ /* 0x000fea0003800000 */
.L_x_80:
        /* <DEDUP_REMOVED lines=11> */
.L_x_83:
[----:B------:R-:W-:Y:S05]  /*3e80*/  BSYNC B1 ;  /* 0x0000000000017941 */ /* 0x000fea0003800000 */
.L_x_82:
        /* <DEDUP_REMOVED lines=11> */
.L_x_85:
[----:B------:R-:W-:Y:S05]  /*3f40*/  BSYNC B1 ;  /* 0x0000000000017941 */ /* 0x000fea0003800000 */
.L_x_84:
        /* <DEDUP_REMOVED lines=11> */
.L_x_87:
[----:B------:R-:W-:Y:S05]  /*4000*/  BSYNC B1 ;  /* 0x0000000000017941 */ /* 0x000fea0003800000 */
.L_x_86:
        /* <DEDUP_REMOVED lines=11> */
.L_x_89:
[----:B------:R-:W-:Y:S05]  /*40c0*/  BSYNC B1 ;  /* 0x0000000000017941 */ /* 0x000fea0003800000 */
.L_x_88:
        /* <DEDUP_REMOVED lines=11> */
.L_x_91:
[----:B------:R-:W-:Y:S05]  /*4180*/  BSYNC B1 ;  /* 0x0000000000017941 */ /* 0x000fea0003800000 */
.L_x_90:
        /* <DEDUP_REMOVED lines=11> */
.L_x_93:
[----:B------:R-:W-:Y:S05]  /*4240*/  BSYNC B1 ;  /* 0x0000000000017941 */ /* 0x000fea0003800000 */
.L_x_92:
        /* <DEDUP_REMOVED lines=11> */
.L_x_95:
[----:B------:R-:W-:Y:S05]  /*4300*/  BSYNC B1 ;  /* 0x0000000000017941 */ /* 0x000fea0003800000 */
.L_x_94:
        /* <DEDUP_REMOVED lines=11> */
.L_x_97:
[----:B------:R-:W-:Y:S05]  /*43c0*/  BSYNC B1 ;  /* 0x0000000000017941 */ /* 0x000fea0003800000 */
.L_x_96:
        /* <DEDUP_REMOVED lines=11> */
.L_x_99:
[----:B------:R-:W-:Y:S05]  /*4480*/  BSYNC B1 ;  /* 0x0000000000017941 */ /* 0x000fea0003800000 */
.L_x_98:
        /* <DEDUP_REMOVED lines=11> */
.L_x_101:
[----:B------:R-:W-:Y:S05]  /*4540*/  BSYNC B1 ;  /* 0x0000000000017941 */ /* 0x000fea0003800000 */
.L_x_100:
        /* <DEDUP_REMOVED lines=11> */
.L_x_103:
[----:B------:R-:W-:Y:S05]  /*4600*/  BSYNC B1 ;  /* 0x0000000000017941 */ /* 0x000fea0003800000 */
.L_x_102:
        /* <DEDUP_REMOVED lines=11> */
.L_x_105:
[----:B------:R-:W-:Y:S05]  /*46c0*/  BSYNC B1 ;  /* 0x0000000000017941 */ /* 0x000fea0003800000 */
.L_x_104:
        /* <DEDUP_REMOVED lines=11> */
.L_x_107:
[----:B------:R-:W-:Y:S05]  /*4780*/  BSYNC B1 ;  /* 0x0000000000017941 */ /* 0x000fea0003800000 */
.L_x_106:
        /* <DEDUP_REMOVED lines=11> */
.L_x_109:
[----:B------:R-:W-:Y:S05]  /*4840*/  BSYNC B1 ;  /* 0x0000000000017941 */ /* 0x000fea0003800000 */
.L_x_108:
        /* <DEDUP_REMOVED lines=11> */
.L_x_111:
[----:B------:R-:W-:Y:S05]  /*4900*/  BSYNC B1 ;  /* 0x0000000000017941 */ /* 0x000fea0003800000 */
.L_x_110:
        /* <DEDUP_REMOVED lines=11> */
.L_x_113:
[----:B------:R-:W-:Y:S05]  /*49c0*/  BSYNC B1 ;  /* 0x0000000000017941 */ /* 0x000fea0003800000 */
.L_x_112:
        /* <DEDUP_REMOVED lines=11> */
.L_x_115:
[----:B------:R-:W-:Y:S05]  /*4a80*/  BSYNC B1 ;  /* 0x0000000000017941 */ /* 0x000fea0003800000 */
.L_x_114:
        /* <DEDUP_REMOVED lines=11> */
.L_x_117:
[----:B------:R-:W-:Y:S05]  /*4b40*/  BSYNC B1 ;  /* 0x0000000000017941 */ /* 0x000fea0003800000 */
.L_x_116:
        /* <DEDUP_REMOVED lines=11> */
.L_x_119:
[----:B------:R-:W-:Y:S05]  /*4c00*/  BSYNC B1 ;  /* 0x0000000000017941 */ /* 0x000fea0003800000 */
.L_x_118:
        /* <DEDUP_REMOVED lines=11> */
.L_x_121:
[----:B------:R-:W-:Y:S05]  /*4cc0*/  BSYNC B1 ;  /* 0x0000000000017941 */ /* 0x000fea0003800000 */
.L_x_120:
        /* <DEDUP_REMOVED lines=11> */
.L_x_123:
[----:B------:R-:W-:Y:S05]  /*4d80*/  BSYNC B1 ;  /* 0x0000000000017941 */ /* 0x000fea0003800000 */
.L_x_122:
        /* <DEDUP_REMOVED lines=11> */
.L_x_125:
[----:B------:R-:W-:Y:S05]  /*4e40*/  BSYNC B1 ;  /* 0x0000000000017941 */ /* 0x000fea0003800000 */
.L_x_124:
        /* <DEDUP_REMOVED lines=11> */
.L_x_127:
[----:B------:R-:W-:Y:S05]  /*4f00*/  BSYNC B1 ;  /* 0x0000000000017941 */ /* 0x000fea0003800000 */
.L_x_126:
        /* <DEDUP_REMOVED lines=11> */
.L_x_129:
[----:B------:R-:W-:Y:S05]  /*4fc0*/  BSYNC B1 ;  /* 0x0000000000017941 */ /* 0x000fea0003800000 */
.L_x_128:
        /* <DEDUP_REMOVED lines=11> */
.L_x_131:
[----:B------:R-:W-:Y:S05]  /*5080*/  BSYNC B1 ;  /* 0x0000000000017941 */ /* 0x000fea0003800000 */
.L_x_130:
        /* <DEDUP_REMOVED lines=11> */
.L_x_133:
[----:B------:R-:W-:Y:S05]  /*5140*/  BSYNC B1 ;  /* 0x0000000000017941 */ /* 0x000fea0003800000 */
.L_x_132:
        /* <DEDUP_REMOVED lines=11> */
.L_x_135:
[----:B------:R-:W-:Y:S05]  /*5200*/  BSYNC B1 ;  /* 0x0000000000017941 */ /* 0x000fea0003800000 */
.L_x_134:
        /* <DEDUP_REMOVED lines=11> */
.L_x_137:
[----:B------:R-:W-:Y:S05]  /*52c0*/  BSYNC B1 ;  /* 0x0000000000017941 */ /* 0x000fea0003800000 */
.L_x_136:
        /* <DEDUP_REMOVED lines=11> */
.L_x_139:
[----:B------:R-:W-:Y:S05]  /*5380*/  BSYNC B1 ;  /* 0x0000000000017941 */ /* 0x000fea0003800000 */
.L_x_138:
        /* <DEDUP_REMOVED lines=11> */
.L_x_141:
[----:B------:R-:W-:Y:S05]  /*5440*/  BSYNC B1 ;  /* 0x0000000000017941 */ /* 0x000fea0003800000 */
.L_x_140:
        /* <DEDUP_REMOVED lines=11> */
.L_x_143:
[----:B------:R-:W-:Y:S05]  /*5500*/  BSYNC B1 ;  /* 0x0000000000017941 */ /* 0x000fea0003800000 */
.L_x_142:
        /* <DEDUP_REMOVED lines=11> */
.L_x_145:
[----:B------:R-:W-:Y:S05]  /*55c0*/  BSYNC B1 ;  /* 0x0000000000017941 */ /* 0x000fea0003800000 */
.L_x_144:
        /* <DEDUP_REMOVED lines=11> */
.L_x_147:
[----:B------:R-:W-:Y:S05]  /*5680*/  BSYNC B1 ;  /* 0x0000000000017941 */ /* 0x000fea0003800000 */
.L_x_146:
        /* <DEDUP_REMOVED lines=11> */
.L_x_149:
[----:B------:R-:W-:Y:S05]  /*5740*/  BSYNC B1 ;  /* 0x0000000000017941 */ /* 0x000fea0003800000 */
.L_x_148:
        /* <DEDUP_REMOVED lines=11> */
.L_x_151:
[----:B------:R-:W-:Y:S05]  /*5800*/  BSYNC B1 ;  /* 0x0000000000017941 */ /* 0x000fea0003800000 */
.L_x_150:
        /* <DEDUP_REMOVED lines=11> */
.L_x_153:
[----:B------:R-:W-:Y:S05]  /*58c0*/  BSYNC B1 ;  /* 0x0000000000017941 */ /* 0x000fea0003800000 */
.L_x_152:
        /* <DEDUP_REMOVED lines=11> */
.L_x_155:
[----:B------:R-:W-:Y:S05]  /*5980*/  BSYNC B1 ;  /* 0x0000000000017941 */ /* 0x000fea0003800000 */
.L_x_154:
[----:B0----5:R-:W-:Y:S01]  /*5990*/  LOP3.LUT R90, R168, 0xffffe000, RZ, 0xc0, !PT ;  /* 0xffffe000a85a7812 */ /* 0x021fe200078ec0ff */
[----:B------:R-:W-:Y:S01]  /*59a0*/  BSSY B1, `(.L_x_156) ;  /* 0x000000d000017945 */ /* 0x000fe20003800000 */
[----:B------:R-:W-:-:S03]  /*59b0*/  IADD3 R165, P1, R165, 0x80, RZ ;  /* 0x00000080a5a57810 */ /* 0x000fc60007f3e0ff */
[----:B------:R-:W-:Y:S01]  /*59c0*/  FMUL R91, R90, R155 ;  /* 0x0000009b5a5b7220 */ /* 0x000fe20000400000 */
[----:B------:R-:W-:Y:S02]  /*59d0*/  @P2 IMAD.MOV.U32 R90, RZ, RZ, R170 ;  /* 0x000000ffff5a2224 */ /* 0x000fe400078e00aa */
[----:B------:R-:W-:Y:S02]  /*59e0*/  IMAD.X R153, RZ, RZ, R153, P1 ;  /* 0x000000ffff997224 */ /* 0x000fe400008e0699 */
[----:B------:R-:W-:Y:S01]  /*59f0*/  FFMA R93, R150, R154, R91 ;  /* 0x0000009a965d7223 */ /* 0x000fe2000000005b */
[----:B------:R-:W-:Y:S01]  /*5a00*/  @P2 IMAD.MOV.U32 R91, RZ, RZ, R171 ;  /* 0x000000ffff5b2224 */ /* 0x000fe200078e00ab */
[----:B------:R-:W-:Y:S01]  /*5a10*/  ISETP.GT.AND P1, PT, R0, 0x79, P0 ;  /* 0x000000790000780c */ /* 0x000fe20000724270 */
[----:B------:R-:W-:Y:S02]  /*5a20*/  IMAD R92, R153, R12, RZ ;  /* 0x0000000c995c7224 */ /* 0x000fe400078e02ff */
[----:B------:R-:W-:-:S05]  /*5a30*/  F2FP.TF32.F32.PACK_B R93, R93 ;  /* 0x0000005dff5d723e */ /* 0x000fca00024050ff */
[----:B------:R0:W-:Y:S05]  /*5a40*/  @P2 STG.E desc[UR36][R90.64+0x1e0], R93 ;  /* 0x0001e05d5a002986 */ /* 0x0001ea000c101924 */
[----:B------:R-:W-:Y:S05]  /*5a50*/  @!P1 BRA `(.L_x_157) ;  /* 0x0000000000049947 */ /* 0x000fea0003800000 */
[----:B------:R0:W5:Y:S02]  /*5a60*/  LDG.E.LTC128B R168, desc[UR36][R88.64+0x1e4] ;  /* 0x0001e42458a87981 */ /* 0x000164000c1e1920 */
.L_x_157:
[----:B------:R-:W-:Y:S05]  /*5a70*/  BSYNC B1 ;  /* 0x0000000000017941 */ /* 0x000fea0003800000 */
.L_x_156:
[----:B0----5:R-:W-:Y:S01]  /*5a80*/  LOP3.LUT R90, R168, 0xffffe000, RZ, 0xc0, !PT ;  /* 0xffffe000a85a7812 */ /* 0x021fe200078ec0ff */
[----:B------:R-:W-:Y:S01]  /*5a90*/  IMAD R99, R165, R13, R92 ;  /* 0x0000000da5637224 */ /* 0x000fe200078e025c */
[----:B------:R-:W-:Y:S01]  /*5aa0*/  ISETP.GT.AND P0, PT, R157, 0x80, PT ;  /* 0x000000809d00780c */ /* 0x000fe20003f04270 */
[----:B--2---:R-:W-:-:S04]  /*5ab0*/  IMAD.WIDE.U32 R88, R165, R12, R20 ;  /* 0x0000000ca5587225 */ /* 0x004fc800078e0014 */
[----:B------:R-:W-:Y:S01]  /*5ac0*/  FMUL R90, R90, R155 ;  /* 0x0000009b5a5a7220 */ /* 0x000fe20000400000 */
[----:B------:R-:W-:Y:S01]  /*5ad0*/  ISETP.GT.AND P2, PT, R0, RZ, P0 ;  /* 0x000000ff0000720c */ /* 0x000fe20000744270 */
[----:B------:R-:W-:Y:S02]  /*5ae0*/  IMAD.IADD R13, R89, 0x1, R99 ;  /* 0x00000001590d7824 */ /* 0x000fe400078e0263 */
[----:B------:R-:W-:Y:S01]  /*5af0*/  FFMA R151, R151, R154, R90 ;  /* 0x0000009a97977223 */ /* 0x000fe2000000005a */
[----:B------:R-:W-:-:S04]  /*5b00*/  LEA R90, P3, R88, R8, 0x2 ;  /* 0x00000008585a7211 */ /* 0x000fc800078610ff */
[----:B------:R-:W-:Y:S02]  /*5b10*/  F2FP.TF32.F32.PACK_B R151, R151 ;  /* 0x00000097ff97723e */ /* 0x000fe400024050ff */
[----:B------:R-:W-:-:S03]  /*5b20*/  LEA.HI.X R91, R88, R9, R13, 0x2, P3 ;  /* 0x00000009585b7211 */ /* 0x000fc600018f140d */
[----:B------:R0:W-:Y:S04]  /*5b30*/  @P1 STG.E desc[UR36][R170.64+0x1e4], R151 ;  /* 0x0001e497aa001986 */ /* 0x0001e8000c101924 */
[----:B------:R-:W2:Y:S01]  /*5b40*/  @P2 LDG.E.LTC128B R168, desc[UR36][R90.64] ;  /* 0x000000245aa82981 */ /* 0x000ea2000c1e1920 */
[----:B------:R-:W-:Y:S01]  /*5b50*/  IMAD.WIDE.U32 R88, R165, R12, R6 ;  /* 0x0000000ca5587225 */ /* 0x000fe200078e0006 */
[----:B------:R-:W-:Y:S01]  /*5b60*/  SHF.L.U64.HI R97, R4, 0x9, R5 ;  /* 0x0000000904617819 */ /* 0x000fe20000010205 */
[----:B------:R-:W-:Y:S01]  /*5b70*/  BSSY B1, `(.L_x_158) ;  /* 0x0000012000017945 */ /* 0x000fe20003800000 */
[----:B------:R-:W-:Y:S01]  /*5b80*/  ISETP.GT.AND P3, PT, R0, 0x1, P0 ;  /* 0x000000010000780c */ /* 0x000fe20000764270 */
[----:B------:R-:W-:Y:S02]  /*5b90*/  IMAD.IADD R89, R99, 0x1, R89 ;  /* 0x0000000163597824 */ /* 0x000fe400078e0259 */
[----:B------:R-:W-:-:S02]  /*5ba0*/  IMAD.SHL.U32 R95, R4, 0x200, RZ ;  /* 0x00000200045f7824 */ /* 0x000fc400078e00ff */
[----:B------:R-:W-:Y:S01]  /*5bb0*/  IMAD.WIDE.U32 R160, R165, R12, R160 ;  /* 0x0000000ca5a07225 */ /* 0x000fe200078e00a0 */
[----:B--2---:R-:W-:-:S05]  /*5bc0*/  LOP3.LUT R92, R168, 0xffffe000, RZ, 0xc0, !PT ;  /* 0xffffe000a85c7812 */ /* 0x004fca00078ec0ff */
[----:B------:R-:W-:Y:S01]  /*5bd0*/  FMUL R13, R92, R155 ;  /* 0x0000009b5c0d7220 */ /* 0x000fe20000400000 */
[----:B------:R-:W-:Y:S01]  /*5be0*/  IMAD.WIDE.U32 R92, R23, R10, R88 ;  /* 0x0000000a175c7225 */ /* 0x000fe200078e0058 */
[----:B------:R-:W-:-:S03]  /*5bf0*/  IADD3 R88, P1, R95, R158, RZ ;  /* 0x0000009e5f587210 */ /* 0x000fc60007f3e0ff */
[----:B------:R-:W-:Y:S01]  /*5c00*/  FFMA R13, R24, R154, R13 ;  /* 0x0000009a180d7223 */ /* 0x000fe2000000000d */
[----:B------:R-:W-:Y:S01]  /*5c10*/  IMAD.IADD R5, R11, 0x1, R93 ;  /* 0x000000010b057824 */ /* 0x000fe200078e025d */
[C---:B------:R-:W-:Y:S01]  /*5c20*/  LEA R4, P4, R92.reuse, R8, 0x2 ;  /* 0x000000085c047211 */ /* 0x040fe200078810ff */
[----:B------:R-:W-:Y:S02]  /*5c30*/  IMAD.X R89, R97, 0x1, R159, P1 ;  /* 0x0000000161597824 */ /* 0x000fe400008e069f */
[----:B------:R-:W-:Y:S02]  /*5c40*/  F2FP.TF32.F32.PACK_B R13, R13 ;  /* 0x0000000dff0d723e */ /* 0x000fe400024050ff */
[----:B------:R-:W-:-:S03]  /*5c50*/  LEA.HI.X R5, R92, R9, R5, 0x2, P4 ;  /* 0x000000095c057211 */ /* 0x000fc600020f1405 */
[----:B------:R0:W-:Y:S01]  /*5c60*/  @P2 STG.E desc[UR36][R88.64], R13 ;  /* 0x0000000d58002986 */ /* 0x0001e2000c101924 */
[----:B------:R-:W-:Y:S05]  /*5c70*/  @!P3 BRA `(.L_x_159) ;  /* 0x000000000004b947 */ /* 0x000fea0003800000 */
[----:B------:R2:W5:Y:S02]  /*5c80*/  LDG.E.LTC128B R168, desc[UR36][R4.64+0x4] ;  /* 0x0000042404a87981 */ /* 0x000564000c1e1920 */
.L_x_159:
[----:B------:R-:W-:Y:S05]  /*5c90*/  BSYNC B1 ;  /* 0x0000000000017941 */ /* 0x000fea0003800000 */
.L_x_158:
[----:B-----5:R-:W-:Y:S01]  /*5ca0*/  LOP3.LUT R12, R168, 0xffffe000, RZ, 0xc0, !PT ;  /* 0xffffe000a80c7812 */ /* 0x020fe200078ec0ff */
[----:B------:R-:W-:Y:S01]  /*5cb0*/  IMAD.IADD R99, R99, 0x1, R161 ;  /* 0x0000000163637824 */ /* 0x000fe200078e02a1 */
[-C--:B------:R-:W-:Y:S01]  /*5cc0*/  IADD3 R14, P2, R14, R160.reuse, RZ ;  /* 0x000000a00e0e7210 */ /* 0x080fe20007f5e0ff */
[----:B------:R-:W-:Y:S01]  /*5cd0*/  @P3 IMAD.MOV.U32 R15, RZ, RZ, R89 ;  /* 0x000000ffff0f3224 */ /* 0x000fe200078e0059 */
[----:B------:R-:W-:Y:S01]  /*5ce0*/  ISETP.GT.AND P1, PT, R157, 0x88, PT ;  /* 0x000000889d00780c */ /* 0x000fe20003f24270 */
[----:B------:R-:W-:Y:S01]  /*5cf0*/  FMUL R20, R12, R155 ;  /* 0x0000009b0c147220 */ /* 0x000fe20000400000 */
[----:B------:R-:W-:Y:S01]  /*5d00*/  IADD3 R12, P4, R6, R160, RZ ;  /* 0x000000a0060c7210 */ /* 0x000fe20007f9e0ff */
[----:B------:R-:W-:Y:S02]  /*5d10*/  BSSY B1, `(.L_x_160) ;  /* 0x000000d000017945 */ /* 0x000fe40003800000 */
[----:B------:R-:W-:Y:S01]  /*5d20*/  FFMA R25, R25, R154, R20 ;  /* 0x0000009a19197223 */ /* 0x000fe20000000014 */
[----:B------:R-:W-:Y:S01]  /*5d30*/  IMAD.X R20, R99, 0x1, R21, P2 ;  /* 0x0000000163147824 */ /* 0x000fe200010e0615 */
[----:B------:R-:W-:Y:S01]  /*5d40*/  ISETP.GT.AND P2, PT, R0, RZ, P1 ;  /* 0x000000ff0000720c */ /* 0x000fe20000f44270 */
[----:B0-----:R-:W-:Y:S01]  /*5d50*/  IMAD.X R13, R7, 0x1, R99, P4 ;  /* 0x00000001070d7824 */ /* 0x001fe200020e0663 */
[----:B------:R-:W-:-:S02]  /*5d60*/  LEA R6, P4, R14, R8, 0x2 ;  /* 0x000000080e067211 */ /* 0x000fc400078810ff */
[----:B------:R-:W-:Y:S01]  /*5d70*/  F2FP.TF32.F32.PACK_B R25, R25 ;  /* 0x00000019ff19723e */ /* 0x000fe200024050ff */
[----:B------:R-:W-:Y:S01]  /*5d80*/  IMAD.WIDE.U32 R12, R23, R10, R12 ;  /* 0x0000000a170c7225 */ /* 0x000fe200078e000c */
[----:B------:R-:W-:-:S03]  /*5d90*/  LEA.HI.X R7, R14, R9, R20, 0x2, P4 ;  /* 0x000000090e077211 */ /* 0x000fc600020f1414 */
[----:B------:R-:W-:-:S05]  /*5da0*/  @P3 IMAD.MOV.U32 R14, RZ, RZ, R88 ;  /* 0x000000ffff0e3224 */ /* 0x000fca00078e0058 */
[----:B------:R0:W-:Y:S01]  /*5db0*/  @P3 STG.E desc[UR36][R14.64+0x4], R25 ;  /* 0x000004190e003986 */ /* 0x0001e2000c101924 */
[----:B------:R-:W-:Y:S05]  /*5dc0*/  @!P2 BRA `(.L_x_161) ;  /* 0x000000000004a947 */ /* 0x000fea0003800000 */
[----:B------:R0:W5:Y:S02]  /*5dd0*/  LDG.E.LTC128B R168, desc[UR36][R6.64] ;  /* 0x0000002406a87981 */ /* 0x000164000c1e1920 */
.L_x_161:
[----:B------:R-:W-:Y:S05]  /*5de0*/  BSYNC B1 ;  /* 0x0000000000017941 */ /* 0x000fea0003800000 */
.L_x_160:
[----:B0----5:R-:W-:Y:S01]  /*5df0*/  LOP3.LUT R6, R168, 0xffffe000, RZ, 0xc0, !PT ;  /* 0xffffe000a8067812 */ /* 0x021fe200078ec0ff */
[----:B------:R-:W-:Y:S01]  /*5e00*/  IMAD.IADD R11, R11, 0x1, R13 ;  /* 0x000000010b0b7824 */ /* 0x000fe200078e020d */
[----:B------:R-:W-:Y:S01]  /*5e10*/  LEA R8, P4, R12, R8, 0x2 ;  /* 0x000000080c087211 */ /* 0x000fe200078810ff */
[----:B------:R-:W-:Y:S02]  /*5e20*/  BSSY B1, `(.L_x_162) ;  /* 0x000000b000017945 */ /* 0x000fe40003800000 */
[----:B------:R-:W-:Y:S01]  /*5e30*/  FMUL R7, R6, R155 ;  /* 0x0000009b06077220 */ /* 0x000fe20000400000 */
[----:B------:R-:W-:Y:S02]  /*5e40*/  IADD3 R6, P3, R88, R169, RZ ;  /* 0x000000a958067210 */ /* 0x000fe40007f7e0ff */
[----:B------:R-:W-:Y:S01]  /*5e50*/  LEA.HI.X R9, R12, R9, R11, 0x2, P4 ;  /* 0x000000090c097211 */ /* 0x000fe200020f140b */
[----:B------:R-:W-:Y:S01]  /*5e60*/  FFMA R13, R26, R154, R7 ;  /* 0x0000009a1a0d7223 */ /* 0x000fe20000000007 */
[----:B------:R-:W-:Y:S01]  /*5e70*/  ISETP.GT.AND P4, PT, R0, 0x1, P1 ;  /* 0x000000010000780c */ /* 0x000fe20000f84270 */
[----:B------:R-:W-:-:S03]  /*5e80*/  IMAD.X R7, R89, 0x1, R167, P3 ;  /* 0x0000000159077824 */ /* 0x000fc600018e06a7 */
[----:B------:R-:W-:-:S05]  /*5e90*/  F2FP.TF32.F32.PACK_B R13, R13 ;  /* 0x0000000dff0d723e */ /* 0x000fca00024050ff */
[----:B------:R0:W-:Y:S04]  /*5ea0*/  @P2 STG.E desc[UR36][R6.64], R13 ;  /* 0x0000000d06002986 */ /* 0x0001e8000c101924 */
[----:B------:R-:W-:Y:S05]  /*5eb0*/  @!P4 BRA `(.L_x_163) ;  /* 0x000000000004c947 */ /* 0x000fea0003800000 */
[----:B------:R0:W5:Y:S02]  /*5ec0*/  LDG.E.LTC128B R168, desc[UR36][R8.64+0x4] ;  /* 0x0000042408a87981 */ /* 0x000164000c1e1920 */
.L_x_163:
[----:B------:R-:W-:Y:S05]  /*5ed0*/  BSYNC B1 ;  /* 0x0000000000017941 */ /* 0x000fea0003800000 */
.L_x_162:
[----:B-----5:R-:W-:Y:S01]  /*5ee0*/  LOP3.LUT R10, R168, 0xffffe000, RZ, 0xc0, !PT ;  /* 0xffffe000a80a7812 */ /* 0x020fe200078ec0ff */
[----:B------:R-:W-:Y:S01]  /*5ef0*/  BSSY B1, `(.L_x_164) ;  /* 0x0000008000017945 */ /* 0x000fe20003800000 */
[----:B------:R-:W-:-:S03]  /*5f00*/  ISETP.GT.AND P2, PT, R0, 0x8, P0 ;  /* 0x000000080000780c */ /* 0x000fc60000744270 */
[----:B------:R-:W-:-:S04]  /*5f10*/  FMUL R10, R10, R155 ;  /* 0x0000009b0a0a7220 */ /* 0x000fc80000400000 */
[----:B------:R-:W-:-:S05]  /*5f20*/  FFMA R27, R27, R154, R10 ;  /* 0x0000009a1b1b7223 */ /* 0x000fca000000000a */
[----:B------:R-:W-:-:S05]  /*5f30*/  F2FP.TF32.F32.PACK_B R27, R27 ;  /* 0x0000001bff1b723e */ /* 0x000fca00024050ff */
[----:B------:R0:W-:Y:S01]  /*5f40*/  @P4 STG.E desc[UR36][R6.64+0x4], R27 ;  /* 0x0000041b06004986 */ /* 0x0001e2000c101924 */
[----:B------:R-:W-:Y:S05]  /*5f50*/  @!P2 BRA `(.L_x_165) ;  /* 0x000000000004a947 */ /* 0x000fea0003800000 */
[----:B------:R0:W5:Y:S02]  /*5f60*/  LDG.E.LTC128B R168, desc[UR36][R4.64+0x20] ;  /* 0x0000202404a87981 */ /* 0x000164000c1e1920 */
.L_x_165:
[----:B------:R-:W-:Y:S05]  /*5f70*/  BSYNC B1 ;  /* 0x0000000000017941 */ /* 0x000fea0003800000 */
.L_x_164:
[----:B0----5:R-:W-:Y:S01]  /*5f80*/  LOP3.LUT R6, R168, 0xffffe000, RZ, 0xc0, !PT ;  /* 0xffffe000a8067812 */ /* 0x021fe200078ec0ff */
[----:B------:R-:W-:Y:S01]  /*5f90*/  BSSY B1, `(.L_x_166) ;  /* 0x000000a000017945 */ /* 0x000fe20003800000 */
[----:B------:R-:W-:-:S03]  /*5fa0*/  ISETP.GT.AND P4, PT, R0, 0x9, P0 ;  /* 0x000000090000780c */ /* 0x000fc60000784270 */
[----:B------:R-:W-:Y:S01]  /*5fb0*/  FMUL R7, R6, R155 ;  /* 0x0000009b06077220 */ /* 0x000fe20000400000 */
[----:B------:R-:W-:-:S03]  /*5fc0*/  IMAD.MOV.U32 R6, RZ, RZ, R88 ;  /* 0x000000ffff067224 */ /* 0x000fc600078e0058 */
[----:B------:R-:W-:Y:S01]  /*5fd0*/  FFMA R11, R28, R154, R7 ;  /* 0x0000009a1c0b7223 */ /* 0x000fe20000000007 */
[----:B------:R-:W-:-:S04]  /*5fe0*/  IMAD.MOV.U32 R7, RZ, RZ, R89 ;  /* 0x000000ffff077224 */ /* 0x000fc800078e0059 */
[----:B------:R-:W-:-:S05]  /*5ff0*/  F2FP.TF32.F32.PACK_B R11, R11 ;  /* 0x0000000bff0b723e */ /* 0x000fca00024050ff */
[----:B------:R0:W-:Y:S01]  /*6000*/  @P2 STG.E desc[UR36][R6.64+0x20], R11 ;  /* 0x0000200b06002986 */ /* 0x0001e2000c101924 */
[----:B------:R-:W-:Y:S05]  /*6010*/  @!P4 BRA `(.L_x_167) ;  /* 0x000000000004c947 */ /* 0x000fea0003800000 */
[----:B------:R0:W5:Y:S02]  /*6020*/  LDG.E.LTC128B R168, desc[UR36][R4.64+0x24] ;  /* 0x0000242404a87981 */ /* 0x000164000c1e1920 */
.L_x_167:
[----:B------:R-:W-:Y:S05]  /*6030*/  BSYNC B1 ;  /* 0x0000000000017941 */ /* 0x000fea0003800000 */
.L_x_166:
        /* <DEDUP_REMOVED lines=9> */
.L_x_169:
[----:B------:R-:W-:Y:S05]  /*60d0*/  BSYNC B1 ;  /* 0x0000000000017941 */ /* 0x000fea0003800000 */
.L_x_168:
[----:B-----5:R-:W-:Y:S01]  /*60e0*/  LOP3.LUT R10, R168, 0xffffe000, RZ, 0xc0, !PT ;  /* 0xffffe000a80a7812 */ /* 0x020fe200078ec0ff */
[----:B------:R-:W-:Y:S01]  /*60f0*/  BSSY B1, `(.L_x_170) ;  /* 0x000000a000017945 */ /* 0x000fe20003800000 */
[----:B------:R-:W-:-:S03]  /*6100*/  ISETP.GT.AND P2, PT, R0, 0x9, P1 ;  /* 0x000000090000780c */ /* 0x000fc60000f44270 */
[----:B0-----:R-:W-:Y:S01]  /*6110*/  FMUL R11, R10, R155 ;  /* 0x0000009b0a0b7220 */ /* 0x001fe20000400000 */
[----:B------:R-:W-:-:S03]  /*6120*/  IADD3 R10, P4, R169, R88, RZ ;  /* 0x00000058a90a7210 */ /* 0x000fc60007f9e0ff */
[----:B------:R-:W-:Y:S02]  /*6130*/  FFMA R13, R30, R154, R11 ;  /* 0x0000009a1e0d7223 */ /* 0x000fe4000000000b */
[----:B------:R-:W-:-:S03]  /*6140*/  IMAD.X R11, R167, 0x1, R89, P4 ;  /* 0x00000001a70b7824 */ /* 0x000fc600020e0659 */
[----:B------:R-:W-:-:S05]  /*6150*/  F2FP.TF32.F32.PACK_B R13, R13 ;  /* 0x0000000dff0d723e */ /* 0x000fca00024050ff */
[----:B------:R0:W-:Y:S01]  /*6160*/  @P3 STG.E desc[UR36][R10.64+0x20], R13 ;  /* 0x0000200d0a003986 */ /* 0x0001e2000c101924 */
[----:B------:R-:W-:Y:S05]  /*6170*/  @!P2 BRA `(.L_x_171) ;  /* 0x000000000004a947 */ /* 0x000fea0003800000 */
[----:B------:R0:W5:Y:S02]  /*6180*/  LDG.E.LTC128B R168, desc[UR36][R8.64+0x24] ;  /* 0x0000242408a87981 */ /* 0x000164000c1e1920 */
.L_x_171:
[----:B------:R-:W-:Y:S05]  /*6190*/  BSYNC B1 ;  /* 0x0000000000017941 */ /* 0x000fea0003800000 */
.L_x_170:
[----:B0----5:R-:W-:Y:S01]  /*61a0*/  LOP3.LUT R10, R168, 0xffffe000, RZ, 0xc0, !PT ;  /* 0xffffe000a80a7812 */ /* 0x021fe200078ec0ff */
[----:B------:R-:W-:Y:S04]  /*61b0*/  BSSY B1, `(.L_x_172) ;  /* 0x000000a000017945 */ /* 0x000fe80003800000 */
[----:B------:R-:W-:Y:S01]  /*61c0*/  FMUL R12, R10, R155 ;  /* 0x0000009b0a0c7220 */ /* 0x000fe20000400000 */
[----:B------:R-:W-:-:S03]  /*61d0*/  IADD3 R10, P3, P4, R169, R158, R95 ;  /* 0x0000009ea90a7210 */ /* 0x000fc60007c7e05f */
[----:B------:R-:W-:Y:S01]  /*61e0*/  FFMA R31, R31, R154, R12 ;  /* 0x0000009a1f1f7223 */ /* 0x000fe2000000000c */
[----:B------:R-:W-:Y:S02]  /*61f0*/  IADD3.X R11, R167, R159, R97, P3, P4 ;  /* 0x0000009fa70b7210 */ /* 0x000fe40001fe8461 */
[----:B------:R-:W-:Y:S02]  /*6200*/  ISETP.GT.AND P3, PT, R0, 0x10, P0 ;  /* 0x000000100000780c */ /* 0x000fe40000764270 */
[----:B------:R-:W-:-:S05]  /*6210*/  F2FP.TF32.F32.PACK_B R31, R31 ;  /* 0x0000001fff1f723e */ /* 0x000fca00024050ff */
[----:B------:R0:W-:Y:S06]  /*6220*/  @P2 STG.E desc[UR36][R10.64+0x24], R31 ;  /* 0x0000241f0a002986 */ /* 0x0001ec000c101924 */
[----:B------:R-:W-:Y:S05]  /*6230*/  @!P3 BRA `(.L_x_173) ;  /* 0x000000000004b947 */ /* 0x000fea0003800000 */
[----:B------:R0:W5:Y:S02]  /*6240*/  LDG.E.LTC128B R168, desc[UR36][R4.64+0x40] ;  /* 0x0000402404a87981 */ /* 0x000164000c1e1920 */
.L_x_173:
[----:B------:R-:W-:Y:S05]  /*6250*/  BSYNC B1 ;  /* 0x0000000000017941 */ /* 0x000fea0003800000 */
.L_x_172:
        /* <DEDUP_REMOVED lines=9> */
.L_x_175:
[----:B------:R-:W-:Y:S05]  /*62f0*/  BSYNC B1 ;  /* 0x0000000000017941 */ /* 0x000fea0003800000 */
.L_x_174:
        /* <DEDUP_REMOVED lines=9> */
.L_x_177:
[----:B------:R-:W-:Y:S05]  /*6390*/  BSYNC B1 ;  /* 0x0000000000017941 */ /* 0x000fea0003800000 */
.L_x_176:
[----:B-----5:R-:W-:Y:S01]  /*63a0*/  LOP3.LUT R12, R168, 0xffffe000, RZ, 0xc0, !PT ;  /* 0xffffe000a80c7812 */ /* 0x020fe200078ec0ff */
[----:B------:R-:W-:Y:S01]  /*63b0*/  BSSY B1, `(.L_x_178) ;  /* 0x0000008000017945 */ /* 0x000fe20003800000 */
[----:B------:R-:W-:-:S03]  /*63c0*/  ISETP.GT.AND P2, PT, R0, 0x11, P1 ;  /* 0x000000110000780c */ /* 0x000fc60000f44270 */
[----:B0-----:R-:W-:-:S04]  /*63d0*/  FMUL R13, R12, R155 ;  /* 0x0000009b0c0d7220 */ /* 0x001fc80000400000 */
[----:B------:R-:W-:-:S05]  /*63e0*/  FFMA R13, R34, R154, R13 ;  /* 0x0000009a220d7223 */ /* 0x000fca000000000d */
[----:B------:R-:W-:-:S05]  /*63f0*/  F2FP.TF32.F32.PACK_B R13, R13 ;  /* 0x0000000dff0d723e */ /* 0x000fca00024050ff */
[----:B------:R0:W-:Y:S01]  /*6400*/  @P3 STG.E desc[UR36][R10.64+0x40], R13 ;  /* 0x0000400d0a003986 */ /* 0x0001e2000c101924 */
[----:B------:R-:W-:Y:S05]  /*6410*/  @!P2 BRA `(.L_x_179) ;  /* 0x000000000004a947 */ /* 0x000fea0003800000 */
[----:B------:R0:W5:Y:S02]  /*6420*/  LDG.E.LTC128B R168, desc[UR36][R8.64+0x44] ;  /* 0x0000442408a87981 */ /* 0x000164000c1e1920 */
.L_x_179:
[----:B------:R-:W-:Y:S05]  /*6430*/  BSYNC B1 ;  /* 0x0000000000017941 */ /* 0x000fea0003800000 */
.L_x_178:
        /* <DEDUP_REMOVED lines=9> */
.L_x_181:
[----:B------:R-:W-:Y:S05]  /*64d0*/  BSYNC B1 ;  /* 0x0000000000017941 */ /* 0x000fea0003800000 */
.L_x_180:
        /* <DEDUP_REMOVED lines=9> */
.L_x_183:
[----:B------:R-:W-:Y:S05]  /*6570*/  BSYNC B1 ;  /* 0x0000000000017941 */ /* 0x000fea0003800000 */
.L_x_182:
        /* <DEDUP_REMOVED lines=9> */
.L_x_185:
[----:B------:R-:W-:Y:S05]  /*6610*/  BSYNC B1 ;  /* 0x0000000000017941 */ /* 0x000fea0003800000 */
.L_x_184:
        /* <DEDUP_REMOVED lines=9> */
.L_x_187:
[----:B------:R-:W-:Y:S05]  /*66b0*/  BSYNC B1 ;  /* 0x0000000000017941 */ /* 0x000fea0003800000 */
.L_x_186:
        /* <DEDUP_REMOVED lines=9> */
.L_x_189:
[----:B------:R-:W-:Y:S05]  /*6750*/  BSYNC B1 ;  /* 0x0000000000017941 */ /* 0x000fea0003800000 */
.L_x_188:
        /* <DEDUP_REMOVED lines=9> */
.L_x_191:
[----:B------:R-:W-:Y:S05]  /*67f0*/  BSYNC B1 ;  /* 0x0000000000017941 */ /* 0x000fea0003800000 */
.L_x_190:
        /* <DEDUP_REMOVED lines=9> */
.L_x_193:
[----:B------:R-:W-:Y:S05]  /*6890*/  BSYNC B1 ;  /* 0x0000000000017941 */ /* 0x000fea0003800000 */
.L_x_192:
        /* <DEDUP_REMOVED lines=9> */
.L_x_195:
[----:B------:R-:W-:Y:S05]  /*6930*/  BSYNC B1 ;  /* 0x0000000000017941 */ /* 0x000fea0003800000 */
.L_x_194:
        /* <DEDUP_REMOVED lines=9> */
.L_x_197:
[----:B------:R-:W-:Y:S05]  /*69d0*/  BSYNC B1 ;  /* 0x0000000000017941 */ /* 0x000fea0003800000 */
.L_x_196:
        /* <DEDUP_REMOVED lines=9> */
.L_x_199:
[----:B------:R-:W-:Y:S05]  /*6a70*/  BSYNC B1 ;  /* 0x0000000000017941 */ /* 0x000fea0003800000 */
.L_x_198:
        /* <DEDUP_REMOVED lines=9> */
.L_x_201:
[----:B------:R-:W-:Y:S05]  /*6b10*/  BSYNC B1 ;  /* 0x0000000000017941 */ /* 0x000fea0003800000 */
.L_x_200:
        /* <DEDUP_REMOVED lines=9> */
.L_x_203:
[----:B------:R-:W-:Y:S05]  /*6bb0*/  BSYNC B1 ;  /* 0x0000000000017941 */ /* 0x000fea0003800000 */
.L_x_202:
        /* <DEDUP_REMOVED lines=9> */
.L_x_205:
[----:B------:R-:W-:Y:S05]  /*6c50*/  BSYNC B1 ;  /* 0x0000000000017941 */ /* 0x000fea0003800000 */
.L_x_204:
        /* <DEDUP_REMOVED lines=9> */
.L_x_207:
[----:B------:R-:W-:Y:S05]  /*6cf0*/  BSYNC B1 ;  /* 0x0000000000017941 */ /* 0x000fea0003800000 */
.L_x_206:
        /* <DEDUP_REMOVED lines=9> */
.L_x_209:
[----:B------:R-:W-:Y:S05]  /*6d90*/  BSYNC B1 ;  /* 0x0000000000017941 */ /* 0x000fea0003800000 */
.L_x_208:
        /* <DEDUP_REMOVED lines=9> */
.L_x_211:
[----:B------:R-:W-:Y:S05]  /*6e30*/  BSYNC B1 ;  /* 0x0000000000017941 */ /* 0x000fea0003800000 */
.L_x_210:
        /* <DEDUP_REMOVED lines=9> */
.L_x_213:
[----:B------:R-:W-:Y:S05]  /*6ed0*/  BSYNC B1 ;  /* 0x0000000000017941 */ /* 0x000fea0003800000 */
.L_x_212:
        /* <DEDUP_REMOVED lines=9> */
.L_x_215:
[----:B------:R-:W-:Y:S05]  /*6f70*/  BSYNC B1 ;  /* 0x0000000000017941 */ /* 0x000fea0003800000 */
.L_x_214:
        /* <DEDUP_REMOVED lines=9> */
.L_x_217:
[----:B------:R-:W-:Y:S05]  /*7010*/  BSYNC B1 ;  /* 0x0000000000017941 */ /* 0x000fea0003800000 */
.L_x_216:
        /* <DEDUP_REMOVED lines=9> */
.L_x_219:
[----:B------:R-:W-:Y:S05]  /*70b0*/  BSYNC B1 ;  /* 0x0000000000017941 */ /* 0x000fea0003800000 */
.L_x_218:
        /* <DEDUP_REMOVED lines=9> */
.L_x_221:
[----:B------:R-:W-:Y:S05]  /*7150*/  BSYNC B1 ;  /* 0x0000000000017941 */ /* 0x000fea0003800000 */
.L_x_220:
        /* <DEDUP_REMOVED lines=9> */
.L_x_223:
[----:B------:R-:W-:Y:S05]  /*71f0*/  BSYNC B1 ;  /* 0x0000000000017941 */ /* 0x000fea0003800000 */
.L_x_222:
        /* <DEDUP_REMOVED lines=9> */
.L_x_225:
[----:B------:R-:W-:Y:S05]  /*7290*/  BSYNC B1 ;  /* 0x0000000000017941 */ /* 0x000fea0003800000 */
.L_x_224:
        /* <DEDUP_REMOVED lines=9> */
.L_x_227:
[----:B------:R-:W-:Y:S05]  /*7330*/  BSYNC B1 ;  /* 0x0000000000017941 */ /* 0x000fea0003800000 */
.L_x_226:
        /* <DEDUP_REMOVED lines=9> */
.L_x_229:
[----:B------:R-:W-:Y:S05]  /*73d0*/  BSYNC B1 ;  /* 0x0000000000017941 */ /* 0x000fea0003800000 */
.L_x_228:
        /* <DEDUP_REMOVED lines=9> */
.L_x_231:
[----:B------:R-:W-:Y:S05]  /*7470*/  BSYNC B1 ;  /* 0x0000000000017941 */ /* 0x000fea0003800000 */
.L_x_230:
        /* <DEDUP_REMOVED lines=9> */
.L_x_233:
[----:B------:R-:W-:Y:S05]  /*7510*/  BSYNC B1 ;  /* 0x0000000000017941 */ /* 0x000fea0003800000 */
.L_x_232:
        /* <DEDUP_REMOVED lines=9> */
.L_x_235:
[----:B------:R-:W-:Y:S05]  /*75b0*/  BSYNC B1 ;  /* 0x0000000000017941 */ /* 0x000fea0003800000 */
.L_x_234:
        /* <DEDUP_REMOVED lines=9> */
.L_x_237:
[----:B------:R-:W-:Y:S05]  /*7650*/  BSYNC B1 ;  /* 0x0000000000017941 */ /* 0x000fea0003800000 */
.L_x_236:
        /* <DEDUP_REMOVED lines=9> */
.L_x_239:
[----:B------:R-:W-:Y:S05]  /*76f0*/  BSYNC B1 ;  /* 0x0000000000017941 */ /* 0x000fea0003800000 */
.L_x_238:
        /* <DEDUP_REMOVED lines=9> */
.L_x_241:
[----:B------:R-:W-:Y:S05]  /*7790*/  BSYNC B1 ;  /* 0x0000000000017941 */ /* 0x000fea0003800000 */
.L_x_240:
        /* <DEDUP_REMOVED lines=9> */
.L_x_243:
[----:B------:R-:W-:Y:S05]  /*7830*/  BSYNC B1 ;  /* 0x0000000000017941 */ /* 0x000fea0003800000 */
.L_x_242:
        /* <DEDUP_REMOVED lines=9> */
.L_x_245:
[----:B------:R-:W-:Y:S05]  /*78d0*/  BSYNC B1 ;  /* 0x0000000000017941 */ /* 0x000fea0003800000 */
.L_x_244:
        /* <DEDUP_REMOVED lines=9> */
.L_x_247:
[----:B------:R-:W-:Y:S05]  /*7970*/  BSYNC B1 ;  /* 0x0000000000017941 */ /* 0x000fea0003800000 */
.L_x_246:
        /* <DEDUP_REMOVED lines=9> */
.L_x_249:
[----:B------:R-:W-:Y:S05]  /*7a10*/  BSYNC B1 ;  /* 0x0000000000017941 */ /* 0x000fea0003800000 */
.L_x_248:
        /* <DEDUP_REMOVED lines=9> */
.L_x_251:
[----:B------:R-:W-:Y:S05]  /*7ab0*/  BSYNC B1 ;  /* 0x0000000000017941 */ /* 0x000fea0003800000 */
.L_x_250:
        /* <DEDUP_REMOVED lines=9> */
.L_x_253:
[----:B------:R-:W-:Y:S05]  /*7b50*/  BSYNC B1 ;  /* 0x0000000000017941 */ /* 0x000fea0003800000 */
.L_x_252:
        /* <DEDUP_REMOVED lines=9> */
.L_x_255:
[----:B------:R-:W-:Y:S05]  /*7bf0*/  BSYNC B1 ;  /* 0x0000000000017941 */ /* 0x000fea0003800000 */
.L_x_254:
        /* <DEDUP_REMOVED lines=9> */
.L_x_257:
[----:B------:R-:W-:Y:S05]  /*7c90*/  BSYNC B1 ;  /* 0x0000000000017941 */ /* 0x000fea0003800000 */
.L_x_256:
        /* <DEDUP_REMOVED lines=9> */
.L_x_259:
[----:B------:R-:W-:Y:S05]  /*7d30*/  BSYNC B1 ;  /* 0x0000000000017941 */ /* 0x000fea0003800000 */
.L_x_258:
        /* <DEDUP_REMOVED lines=9> */
.L_x_261:
[----:B------:R-:W-:Y:S05]  /*7dd0*/  BSYNC B1 ;  /* 0x0000000000017941 */ /* 0x000fea0003800000 */
.L_x_260:
        /* <DEDUP_REMOVED lines=9> */
.L_x_263:
[----:B------:R-:W-:Y:S05]  /*7e70*/  BSYNC B1 ;  /* 0x0000000000017941 */ /* 0x000fea0003800000 */
.L_x_262:
        /* <DEDUP_REMOVED lines=9> */
.L_x_265:
[----:B------:R-:W-:Y:S05]  /*7f10*/  BSYNC B1 ;  /* 0x0000000000017941 */ /* 0x000fea0003800000 */
.L_x_264:
        /* <DEDUP_REMOVED lines=9> */
.L_x_267:
[----:B------:R-:W-:Y:S05]  /*7fb0*/  BSYNC B1 ;  /* 0x0000000000017941 */ /* 0x000fea0003800000 */
.L_x_266:
        /* <DEDUP_REMOVED lines=9> */
.L_x_269:
[----:B------:R-:W-:Y:S05]  /*8050*/  BSYNC B1 ;  /* 0x0000000000017941 */ /* 0x000fea0003800000 */
.L_x_268:
        /* <DEDUP_REMOVED lines=9> */
.L_x_271:
[----:B------:R-:W-:Y:S05]  /*80f0*/  BSYNC B1 ;  /* 0x0000000000017941 */ /* 0x000fea0003800000 */
.L_x_270:
        /* <DEDUP_REMOVED lines=9> */
.L_x_273:
[----:B------:R-:W-:Y:S05]  /*8190*/  BSYNC B1 ;  /* 0x0000000000017941 */ /* 0x000fea0003800000 */
.L_x_272:
        /* <DEDUP_REMOVED lines=9> */
.L_x_275:
[----:B------:R-:W-:Y:S05]  /*8230*/  BSYNC B1 ;  /* 0x0000000000017941 */ /* 0x000fea0003800000 */
.L_x_274:
        /* <DEDUP_REMOVED lines=9> */
.L_x_277:
[----:B------:R-:W-:Y:S05]  /*82d0*/  BSYNC B1 ;  /* 0x0000000000017941 */ /* 0x000fea0003800000 */
.L_x_276:
        /* <DEDUP_REMOVED lines=9> */
.L_x_279:
[----:B------:R-:W-:Y:S05]  /*8370*/  BSYNC B1 ;  /* 0x0000000000017941 */ /* 0x000fea0003800000 */
.L_x_278:
[----:B0-2--5:R-:W-:Y:S01]  /*8380*/  LOP3.LUT R4, R168, 0xffffe000, RZ, 0xc0, !PT ;  /* 0xffffe000a8047812 */ /* 0x025fe200078ec0ff */
        /* <DEDUP_REMOVED lines=8> */
.L_x_281:
[----:B------:R-:W-:Y:S05]  /*8410*/  BSYNC B1 ;  /* 0x0000000000017941 */ /* 0x000fea0003800000 */
.L_x_280:
[----:B-----5:R-:W-:Y:S01]  /*8420*/  LOP3.LUT R4, R168, 0xffffe000, RZ, 0xc0, !PT ;  /* 0xffffe000a8047812 */ /* 0x020fe200078ec0ff */
[----:B------:R-:W-:Y:S01]  /*8430*/  BSSY B1, `(.L_x_282) ;  /* 0x000000a000017945 */ /* 0x000fe20003800000 */
[----:B------:R-:W-:-:S03]  /*8440*/  ISETP.GT.AND P1, PT, R0, 0x79, P1 ;  /* 0x000000790000780c */ /* 0x000fc60000f24270 */
[----:B------:R-:W-:Y:S01]  /*8450*/  FMUL R5, R4, R155 ;  /* 0x0000009b04057220 */ /* 0x000fe20000400000 */
[----:B------:R-:W-:-:S03]  /*8460*/  @P2 IMAD.MOV.U32 R4, RZ, RZ, R10 ;  /* 0x000000ffff042224 */ /* 0x000fc600078e000a */
[----:B0-----:R-:W-:Y:S01]  /*8470*/  FFMA R7, R86, R154, R5 ;  /* 0x0000009a56077223 */ /* 0x001fe20000000005 */
[----:B------:R-:W-:-:S04]  /*8480*/  @P2 IMAD.MOV.U32 R5, RZ, RZ, R11 ;  /* 0x000000ffff052224 */ /* 0x000fc800078e000b */
[----:B------:R-:W-:-:S05]  /*8490*/  F2FP.TF32.F32.PACK_B R7, R7 ;  /* 0x00000007ff07723e */ /* 0x000fca00024050ff */
[----:B------:R0:W-:Y:S01]  /*84a0*/  @P2 STG.E desc[UR36][R4.64+0x1e0], R7 ;  /* 0x0001e00704002986 */ /* 0x0001e2000c101924 */
[----:B------:R-:W-:Y:S05]  /*84b0*/  @!P1 BRA `(.L_x_283) ;  /* 0x0000000000049947 */ /* 0x000fea0003800000 */
[----:B------:R0:W5:Y:S02]  /*84c0*/  LDG.E.LTC128B R168, desc[UR36][R8.64+0x1e4] ;  /* 0x0001e42408a87981 */ /* 0x000164000c1e1920 */
.L_x_283:
[----:B------:R-:W-:Y:S05]  /*84d0*/  BSYNC B1 ;  /* 0x0000000000017941 */ /* 0x000fea0003800000 */
.L_x_282:
[----:B------:R-:W-:Y:S05]  /*84e0*/  @!P1 BRA `(.L_x_284) ;  /* 0x00000024004c9947 */ /* 0x000fea0003800000 */
[----:B-----5:R-:W-:-:S05]  /*84f0*/  LOP3.LUT R168, R168, 0xffffe000, RZ, 0xc0, !PT ;  /* 0xffffe000a8a87812 */ /* 0x020fca00078ec0ff */
[----:B------:R-:W-:-:S04]  /*8500*/  FMUL R168, R168, R155 ;  /* 0x0000009ba8a87220 */ /* 0x000fc80000400000 */
[----:B------:R-:W-:-:S05]  /*8510*/  FFMA R87, R87, R154, R168 ;  /* 0x0000009a57577223 */ /* 0x000fca00000000a8 */
[----:B------:R-:W-:-:S05]  /*8520*/  F2FP.TF32.F32.PACK_B R87, R87 ;  /* 0x00000057ff57723e */ /* 0x000fca00024050ff */
[----:B------:R0:W-:Y:S01]  /*8530*/  STG.E desc[UR36][R10.64+0x1e4], R87 ;  /* 0x0001e4570a007986 */ /* 0x0001e2000c101924 */
[----:B------:R-:W-:Y:S05]  /*8540*/  BRA `(.L_x_284) ;  /* 0x0000002400347947 */ /* 0x000fea0003800000 */
.L_x_33:
[----:B------:R-:W-:Y:S01]  /*8550*/  ULDC.64 UR4, c[0x0][0x5c0] ;  /* 0x0001700000047ab9 */ /* 0x000fe20000000a00 */
[-C--:B------:R-:W-:Y:S01]  /*8560*/  FMUL R15, R88, R154.reuse ;  /* 0x0000009a580f7220 */ /* 0x080fe20000400000 */
[----:B------:R-:W-:Y:S01]  /*8570*/  ISETP.GT.AND P4, PT, R0, 0x1, P1 ;  /* 0x000000010000780c */ /* 0x000fe20000f84270 */
[-C--:B------:R-:W-:Y:S01]  /*8580*/  FMUL R89, R89, R154.reuse ;  /* 0x0000009a59597220 */ /* 0x080fe20000400000 */
[----:B------:R-:W-:Y:S01]  /*8590*/  LEA R6, P0, R168, UR4, 0x2 ;  /* 0x00000004a8067c11 */ /* 0x000fe2000f8010ff */
[----:B------:R-:W-:Y:S01]  /*85a0*/  IMAD.SHL.U32 R11, R4, 0x20, RZ ;  /* 0x00000020040b7824 */ /* 0x000fe200078e00ff */
[----:B------:R-:W-:Y:S01]  /*85b0*/  F2FP.TF32.F32.PACK_B R15, R15 ;  /* 0x0000000fff0f723e */ /* 0x000fe200024050ff */
[-C--:B------:R-:W-:Y:S01]  /*85c0*/  FMUL R21, R90, R154.reuse ;  /* 0x0000009a5a157220 */ /* 0x080fe20000400000 */
[----:B------:R-:W-:Y:S01]  /*85d0*/  LEA.HI.X R7, R168, UR5, R175, 0x2, P0 ;  /* 0x00000005a8077c11 */ /* 0x000fe200080f14af */
[-C--:B------:R-:W-:Y:S01]  /*85e0*/  FMUL R91, R91, R154.reuse ;  /* 0x0000009a5b5b7220 */ /* 0x080fe20000400000 */
[----:B------:R-:W-:Y:S01]  /*85f0*/  F2FP.TF32.F32.PACK_B R89, R89 ;  /* 0x00000059ff59723e */ /* 0x000fe200024050ff */
[-C--:B------:R-:W-:Y:S01]  /*8600*/  FMUL R93, R93, R154.reuse ;  /* 0x0000009a5d5d7220 */ /* 0x080fe20000400000 */
[----:B------:R-:W-:Y:S01]  /*8610*/  ISETP.GT.AND P0, PT, R157, 0x8, PT ;  /* 0x000000089d00780c */ /* 0x000fe20003f04270 */
[----:B------:R0:W-:Y:S01]  /*8620*/  @P2 STG.E desc[UR36][R6.64], R15 ;  /* 0x0000000f06002986 */ /* 0x0001e2000c101924 */
[----:B------:R-:W-:Y:S01]  /*8630*/  SHF.L.U64.HI R9, R4, 0x5, R5 ;  /* 0x0000000504097819 */ /* 0x000fe20000010205 */
[----:B------:R-:W-:Y:S01]  /*8640*/  FMUL R23, R94, R154 ;  /* 0x0000009a5e177220 */ /* 0x000fe20000400000 */
[----:B------:R-:W-:Y:S01]  /*8650*/  IADD3 R12, P2, R11, R6, RZ ;  /* 0x000000060b0c7210 */ /* 0x000fe20007f5e0ff */
[----:B------:R-:W-:Y:S01]  /*8660*/  @P4 STG.E desc[UR36][R6.64+0x4], R89 ;  /* 0x0000045906004986 */ /* 0x000fe2000c101924 */
[C---:B------:R-:W-:Y:S01]  /*8670*/  ISETP.GT.AND P3, PT, R0.reuse, RZ, P0 ;  /* 0x000000ff0000720c */ /* 0x040fe20000764270 */
[-C--:B------:R-:W-:Y:S01]  /*8680*/  FMUL R95, R95, R154.reuse ;  /* 0x0000009a5f5f7220 */ /* 0x080fe20000400000 */
[C---:B------:R-:W-:Y:S01]  /*8690*/  ISETP.GT.AND P4, PT, R0.reuse, 0x1, P0 ;  /* 0x000000010000780c */ /* 0x040fe20000784270 */
[----:B------:R-:W-:Y:S01]  /*86a0*/  IMAD.X R13, R9, 0x1, R7, P2 ;  /* 0x00000001090d7824 */ /* 0x000fe200010e0607 */
[----:B------:R-:W-:Y:S01]  /*86b0*/  ISETP.GT.AND P2, PT, R0, 0x8, P1 ;  /* 0x000000080000780c */ /* 0x000fe20000f44270 */
[-C--:B------:R-:W-:Y:S01]  /*86c0*/  FMUL R97, R97, R154.reuse ;  /* 0x0000009a61617220 */ /* 0x080fe20000400000 */
[----:B------:R-:W-:Y:S01]  /*86d0*/  F2FP.TF32.F32.PACK_B R21, R21 ;  /* 0x00000015ff15723e */ /* 0x000fe200024050ff */
[-C--:B0-----:R-:W-:Y:S01]  /*86e0*/  FMUL R15, R92, R154.reuse ;  /* 0x0000009a5c0f7220 */ /* 0x081fe20000400000 */
[----:B------:R-:W-:Y:S01]  /*86f0*/  F2FP.TF32.F32.PACK_B R91, R91 ;  /* 0x0000005bff5b723e */ /* 0x000fe200024050ff */
[-C--:B------:R-:W-:Y:S01]  /*8700*/  FMUL R99, R99, R154.reuse ;  /* 0x0000009a63637220 */ /* 0x080fe20000400000 */
[----:B------:R-:W-:Y:S01]  /*8710*/  F2FP.TF32.F32.PACK_B R93, R93 ;  /* 0x0000005dff5d723e */ /* 0x000fe200024050ff */
[-C--:B------:R-:W-:Y:S01]  /*8720*/  FMUL R101, R101, R154.reuse ;  /* 0x0000009a65657220 */ /* 0x080fe20000400000 */
[----:B------:R-:W-:Y:S01]  /*8730*/  F2FP.TF32.F32.PACK_B R15, R15 ;  /* 0x0000000fff0f723e */ /* 0x000fe200024050ff */
[----:B------:R0:W-:Y:S01]  /*8740*/  @P3 STG.E desc[UR36][R12.64], R21 ;  /* 0x000000150c003986 */ /* 0x0001e2000c101924 */
[C---:B------:R-:W-:Y:S01]  /*8750*/  ISETP.GT.AND P3, PT, R0.reuse, 0x9, P1 ;  /* 0x000000090000780c */ /* 0x040fe20000f64270 */
[-C--:B------:R-:W-:Y:S01]  /*8760*/  FMUL R103, R103, R154.reuse ;  /* 0x0000009a67677220 */ /* 0x080fe20000400000 */
[----:B------:R-:W-:Y:S01]  /*8770*/  F2FP.TF32.F32.PACK_B R23, R23 ;  /* 0x00000017ff17723e */ /* 0x000fe200024050ff */
[----:B------:R-:W-:Y:S01]  /*8780*/  @P4 STG.E desc[UR36][R12.64+0x4], R91 ;  /* 0x0000045b0c004986 */ /* 0x000fe2000c101924 */
[C---:B------:R-:W-:Y:S01]  /*8790*/  ISETP.GT.AND P4, PT, R0.reuse, 0x8, P0 ;  /* 0x000000080000780c */ /* 0x040fe20000784270 */
[-C--:B------:R-:W-:Y:S01]  /*87a0*/  FMUL R105, R105, R154.reuse ;  /* 0x0000009a69697220 */ /* 0x080fe20000400000 */
[----:B------:R-:W-:Y:S01]  /*87b0*/  F2FP.TF32.F32.PACK_B R95, R95 ;  /* 0x0000005fff5f723e */ /* 0x000fe200024050ff */
[----:B------:R1:W-:Y:S01]  /*87c0*/  @P2 STG.E desc[UR36][R6.64+0x20], R15 ;  /* 0x0000200f06002986 */ /* 0x0003e2000c101924 */
[----:B------:R-:W-:Y:S01]  /*87d0*/  ISETP.GT.AND P2, PT, R0, 0x9, P0 ;  /* 0x000000090000780c */ /* 0x000fe20000744270 */
[-C--:B------:R-:W-:Y:S01]  /*87e0*/  FMUL R107, R107, R154.reuse ;  /* 0x0000009a6b6b7220 */ /* 0x080fe20000400000 */
[----:B------:R-:W-:Y:S01]  /*87f0*/  F2FP.TF32.F32.PACK_B R97, R97 ;  /* 0x00000061ff61723e */ /* 0x000fe200024050ff */
[-C--:B0-----:R-:W-:Y:S01]  /*8800*/  FMUL R21, R98, R154.reuse ;  /* 0x0000009a62157220 */ /* 0x081fe20000400000 */
[----:B------:R-:W-:Y:S01]  /*8810*/  F2FP.TF32.F32.PACK_B R99, R99 ;  /* 0x00000063ff63723e */ /* 0x000fe200024050ff */
[----:B------:R-:W-:Y:S01]  /*8820*/  @P3 STG.E desc[UR36][R6.64+0x24], R93 ;  /* 0x0000245d06003986 */ /* 0x000fe2000c101924 */
[C---:B------:R-:W-:Y:S01]  /*8830*/  ISETP.GT.AND P3, PT, R0.reuse, 0x10, P1 ;  /* 0x000000100000780c */ /* 0x040fe20000f64270 */
[-C--:B------:R-:W-:Y:S01]  /*8840*/  FMUL R109, R109, R154.reuse ;  /* 0x0000009a6d6d7220 */ /* 0x080fe20000400000 */
[----:B------:R-:W-:Y:S01]  /*8850*/  F2FP.TF32.F32.PACK_B R21, R21 ;  /* 0x00000015ff15723e */ /* 0x000fe200024050ff */
[----:B------:R0:W-:Y:S01]  /*8860*/  @P4 STG.E desc[UR36][R12.64+0x20], R23 ;  /* 0x000020170c004986 */ /* 0x0001e2000c101924 */
[----:B------:R-:W-:Y:S01]  /*8870*/  ISETP.GT.AND P4, PT, R0, 0x11, P1 ;  /* 0x000000110000780c */ /* 0x000fe20000f84270 */
[-C--:B-1----:R-:W-:Y:S01]  /*8880*/  FMUL R15, R96, R154.reuse ;  /* 0x0000009a600f7220 */ /* 0x082fe20000400000 */
[----:B------:R-:W-:Y:S01]  /*8890*/  F2FP.TF32.F32.PACK_B R101, R101 ;  /* 0x00000065ff65723e */ /* 0x000fe200024050ff */
[----:B------:R-:W-:Y:S01]  /*88a0*/  @P2 STG.E desc[UR36][R12.64+0x24], R95 ;  /* 0x0000245f0c002986 */ /* 0x000fe2000c101924 */
[C---:B------:R-:W-:Y:S01]  /*88b0*/  ISETP.GT.AND P2, PT, R0.reuse, 0x10, P0 ;  /* 0x000000100000780c */ /* 0x040fe20000744270 */
[-C--:B------:R-:W-:Y:S01]  /*88c0*/  FMUL R111, R111, R154.reuse ;  /* 0x0000009a6f6f7220 */ /* 0x080fe20000400000 */
[----:B------:R-:W-:Y:S01]  /*88d0*/  F2FP.TF32.F32.PACK_B R15, R15 ;  /* 0x0000000fff0f723e */ /* 0x000fe200024050ff */
[-C--:B------:R-:W-:Y:S01]  /*88e0*/  FMUL R113, R113, R154.reuse ;  /* 0x0000009a71717220 */ /* 0x080fe20000400000 */
[----:B------:R-:W-:Y:S01]  /*88f0*/  F2FP.TF32.F32.PACK_B R103, R103 ;  /* 0x00000067ff67723e */ /* 0x000fe200024050ff */
[-C--:B------:R-:W-:Y:S01]  /*8900*/  FMUL R115, R115, R154.reuse ;  /* 0x0000009a73737220 */ /* 0x080fe20000400000 */
[----:B------:R-:W-:Y:S01]  /*8910*/  F2FP.TF32.F32.PACK_B R105, R105 ;  /* 0x00000069ff69723e */ /* 0x000fe200024050ff */
[----:B------:R1:W-:Y:S01]  /*8920*/  @P3 STG.E desc[UR36][R6.64+0x40], R15 ;  /* 0x0000400f06003986 */ /* 0x0003e2000c101924 */
[----:B------:R-:W-:Y:S01]  /*8930*/  ISETP.GT.AND P3, PT, R0, 0x11, P0 ;  /* 0x000000110000780c */ /* 0x000fe20000764270 */
        /* <DEDUP_REMOVED lines=10> */
[-C--:B-1----:R-:W-:Y:S01]  /*89e0*/  FMUL R15, R102, R154.reuse ;  /* 0x0000009a660f7220 */ /* 0x082fe20000400000 */
[----:B------:R-:W-:Y:S01]  /*89f0*/  F2FP.TF32.F32.PACK_B R111, R111 ;  /* 0x0000006fff6f723e */ /* 0x000fe200024050ff */
[----:B------:R-:W-:Y:S01]  /*8a00*/  @P3 STG.E desc[UR36][R12.64+0x44], R99 ;  /* 0x000044630c003986 */ /* 0x000fe2000c101924 */
[C---:B------:R-:W-:Y:S01]  /*8a10*/  ISETP.GT.AND P3, PT, R0.reuse, 0x18, P0 ;  /* 0x000000180000780c */ /* 0x040fe20000764270 */
        /* <DEDUP_REMOVED lines=83> */
[----:B------:R-:W-:Y:S01]  /*8f50*/  ISETP.GT.AND P3, PT, R0, 0x40, P1 ;  /* 0x000000400000780c */ /* 0x000fe20000f64270 */
        /* <DEDUP_REMOVED lines=35> */
[----:B------:R-:W-:Y:S01]  /*9190*/  ISETP.GT.AND P2, PT, R0, 0x50, P1 ;  /* 0x000000500000780c */ /* 0x000fe20000f44270 */
[-C--:B------:R-:W-:Y:S01]  /*91a0*/  FMUL R33, R33, R154.reuse ;  /* 0x0000009a21217220 */ /* 0x080fe20000400000 */
[----:B------:R-:W-:Y:S01]  /*91b0*/  F2FP.TF32.F32.PACK_B R21, R21 ;  /* 0x00000015ff15723e */ /* 0x000fe200024050ff */
[-C--:B------:R-:W-:Y:S01]  /*91c0*/  FMUL R35, R35, R154.reuse ;  /* 0x0000009a23237220 */ /* 0x080fe20000400000 */
[----:B------:R-:W-:Y:S01]  /*91d0*/  SHF.L.U64.HI R5, R4, 0x9, R5 ;  /* 0x0000000904057819 */ /* 0x000fe20000010205 */
        /* <DEDUP_REMOVED lines=91> */
[C---:B------:R-:W-:Y:S01]  /*9790*/  ISETP.GT.AND P0, PT, R0.reuse, 0x79, P0 ;  /* 0x000000790000780c */ /* 0x040fe20000704270 */
[----:B------:R0:W-:Y:S01]  /*97a0*/  @P2 STG.E desc[UR36][R12.64+0x1c0], R21 ;  /* 0x0001c0150c002986 */ /* 0x0001e2000c101924 */
[C---:B------:R-:W-:Y:S01]  /*97b0*/  ISETP.GT.AND P2, PT, R0.reuse, 0x78, P1 ;  /* 0x000000780000780c */ /* 0x040fe20000f44270 */
[-C--:B------:R-:W-:Y:S01]  /*97c0*/  FMUL R69, R69, R154.reuse ;  /* 0x0000009a45457220 */ /* 0x080fe20000400000 */
[----:B------:R-:W-:Y:S01]  /*97d0*/  ISETP.GT.AND P1, PT, R0, 0x79, P1 ;  /* 0x000000790000780c */ /* 0x000fe20000f24270 */
[-C--:B------:R-:W-:Y:S01]  /*97e0*/  FMUL R71, R71, R154.reuse ;  /* 0x0000009a47477220 */ /* 0x080fe20000400000 */
[----:B------:R-:W-:Y:S01]  /*97f0*/  F2FP.TF32.F32.PACK_B R23, R23 ;  /* 0x00000017ff17723e */ /* 0x000fe200024050ff */
[----:B------:R-:W-:Y:S01]  /*9800*/  @P3 STG.E desc[UR36][R12.64+0x1c4], R147 ;  /* 0x0001c4930c003986 */ /* 0x000fe2000c101924 */
[----:B------:R-:W-:Y:S01]  /*9810*/  F2FP.TF32.F32.PACK_B R57, R57 ;  /* 0x00000039ff39723e */ /* 0x000fe200024050ff */
[-C--:B------:R-:W-:Y:S01]  /*9820*/  FMUL R73, R73, R154.reuse ;  /* 0x0000009a49497220 */ /* 0x080fe20000400000 */
[----:B------:R-:W-:Y:S01]  /*9830*/  F2FP.TF32.F32.PACK_B R59, R59 ;  /* 0x0000003bff3b723e */ /* 0x000fe200024050ff */
[--C-:B------:R-:W-:Y:S01]  /*9840*/  @P4 IMAD.MOV.U32 R14, RZ, RZ, R12.reuse ;  /* 0x000000ffff0e4224 */ /* 0x100fe200078e000c */
[----:B------:R-:W-:Y:S01]  /*9850*/  F2FP.TF32.F32.PACK_B R61, R61 ;  /* 0x0000003dff3d723e */ /* 0x000fe200024050ff */
[--C-:B-1----:R-:W-:Y:S01]  /*9860*/  @P4 IMAD.MOV.U32 R15, RZ, RZ, R13.reuse ;  /* 0x000000ffff0f4224 */ /* 0x102fe200078e000d */
[----:B------:R-:W-:Y:S01]  /*9870*/  F2FP.TF32.F32.PACK_B R63, R63 ;  /* 0x0000003fff3f723e */ /* 0x000fe200024050ff */
[----:B------:R1:W-:Y:S01]  /*9880*/  @P2 STG.E desc[UR36][R6.64+0x1e0], R23 ;  /* 0x0001e01706002986 */ /* 0x0003e2000c101924 */
[----:B0-----:R-:W-:Y:S01]  /*9890*/  IMAD.SHL.U32 R21, R4, 0x200, RZ ;  /* 0x0000020004157824 */ /* 0x001fe200078e00ff */
[----:B------:R-:W-:Y:S01]  /*98a0*/  F2FP.TF32.F32.PACK_B R65, R65 ;  /* 0x00000041ff41723e */ /* 0x000fe200024050ff */
[-C--:B------:R-:W-:Y:S01]  /*98b0*/  FMUL R75, R75, R154.reuse ;  /* 0x0000009a4b4b7220 */ /* 0x080fe20000400000 */
[----:B------:R-:W-:Y:S01]  /*98c0*/  @P1 STG.E desc[UR36][R6.64+0x1e4], R149 ;  /* 0x0001e49506001986 */ /* 0x000fe2000c101924 */
[----:B------:R-:W-:Y:S01]  /*98d0*/  ISETP.GT.AND P1, PT, R157, 0x80, PT ;  /* 0x000000809d00780c */ /* 0x000fe20003f24270 */
[----:B------:R-:W-:Y:S01]  /*98e0*/  FMUL R77, R77, R154 ;  /* 0x0000009a4d4d7220 */ /* 0x000fe20000400000 */
[----:B------:R-:W-:Y:S01]  /*98f0*/  IADD3 R4, P3, R21, R6, RZ ;  /* 0x0000000615047210 */ /* 0x000fe20007f7e0ff */
[----:B------:R0:W-:Y:S01]  /*9900*/  @P4 STG.E desc[UR36][R14.64+0x1e0], R89 ;  /* 0x0001e0590e004986 */ /* 0x0001e2000c101924 */
[----:B------:R-:W-:Y:S01]  /*9910*/  ISETP.GT.AND P4, PT, R0, RZ, P1 ;  /* 0x000000ff0000720c */ /* 0x000fe20000f84270 */
[-C--:B------:R-:W-:Y:S01]  /*9920*/  FMUL R79, R79, R154.reuse ;  /* 0x0000009a4f4f7220 */ /* 0x080fe20000400000 */
[----:B------:R-:W-:Y:S01]  /*9930*/  F2FP.TF32.F32.PACK_B R67, R67 ;  /* 0x00000043ff43723e */ /* 0x000fe200024050ff */
[-C--:B-1----:R-:W-:Y:S01]  /*9940*/  FMUL R23, R28, R154.reuse ;  /* 0x0000009a1c177220 */ /* 0x082fe20000400000 */
[----:B------:R-:W-:Y:S01]  /*9950*/  F2FP.TF32.F32.PACK_B R69, R69 ;  /* 0x00000045ff45723e */ /* 0x000fe200024050ff */
[-C--:B------:R-:W-:Y:S01]  /*9960*/  FMUL R81, R81, R154.reuse ;  /* 0x0000009a51517220 */ /* 0x080fe20000400000 */
[----:B------:R-:W-:Y:S01]  /*9970*/  F2FP.TF32.F32.PACK_B R71, R71 ;  /* 0x00000047ff47723e */ /* 0x000fe200024050ff */
[-C--:B------:R-:W-:Y:S01]  /*9980*/  FMUL R83, R83, R154.reuse ;  /* 0x0000009a53537220 */ /* 0x080fe20000400000 */
[----:B------:R-:W-:Y:S01]  /*9990*/  F2FP.TF32.F32.PACK_B R23, R23 ;  /* 0x00000017ff17723e */ /* 0x000fe200024050ff */
[-C--:B------:R-:W-:Y:S01]  /*99a0*/  FMUL R85, R85, R154.reuse ;  /* 0x0000009a55557220 */ /* 0x080fe20000400000 */
[----:B------:R-:W-:Y:S01]  /*99b0*/  F2FP.TF32.F32.PACK_B R73, R73 ;  /* 0x00000049ff49723e */ /* 0x000fe200024050ff */
[----:B0-----:R-:W-:Y:S01]  /*99c0*/  @P0 IMAD.MOV.U32 R14, RZ, RZ, R12 ;  /* 0x000000ffff0e0224 */ /* 0x001fe200078e000c */
[----:B------:R-:W-:Y:S01]  /*99d0*/  F2FP.TF32.F32.PACK_B R75, R75 ;  /* 0x0000004bff4b723e */ /* 0x000fe200024050ff */
[----:B------:R-:W-:Y:S01]  /*99e0*/  @P0 IMAD.MOV.U32 R15, RZ, RZ, R13 ;  /* 0x000000ffff0f0224 */ /* 0x000fe200078e000d */
[----:B------:R-:W-:Y:S01]  /*99f0*/  F2FP.TF32.F32.PACK_B R77, R77 ;  /* 0x0000004dff4d723e */ /* 0x000fe200024050ff */
[----:B------:R-:W-:Y:S01]  /*9a00*/  FMUL R87, R87, R154 ;  /* 0x0000009a57577220 */ /* 0x000fe20000400000 */
[----:B------:R-:W-:-:S02]  /*9a10*/  F2FP.TF32.F32.PACK_B R79, R79 ;  /* 0x0000004fff4f723e */ /* 0x000fc400024050ff */
[----:B------:R0:W-:Y:S01]  /*9a20*/  @P0 STG.E desc[UR36][R14.64+0x1e4], R151 ;  /* 0x0001e4970e000986 */ /* 0x0001e2000c101924 */
[----:B------:R-:W-:Y:S01]  /*9a30*/  IADD3 R12, P0, P2, R11, R6, R21 ;  /* 0x000000060b0c7210 */ /* 0x000fe20007a1e015 */
[-C--:B------:R-:W-:Y:S01]  /*9a40*/  FMUL R21, R24, R154.reuse ;  /* 0x0000009a18157220 */ /* 0x080fe20000400000 */
[----:B------:R-:W-:Y:S02]  /*9a50*/  F2FP.TF32.F32.PACK_B R81, R81 ;  /* 0x00000051ff51723e */ /* 0x000fe400024050ff */
[----:B------:R-:W-:Y:S01]  /*9a60*/  IADD3.X R13, R9, R7, R5, P0, P2 ;  /* 0x00000007090d7210 */ /* 0x000fe200007e4405 */
[----:B------:R-:W-:Y:S01]  /*9a70*/  IMAD.X R5, R5, 0x1, R7, P3 ;  /* 0x0000000105057824 */ /* 0x000fe200018e0607 */
[----:B------:R-:W-:Y:S02]  /*9a80*/  ISETP.GT.AND P2, PT, R0, 0x1, P1 ;  /* 0x000000010000780c */ /* 0x000fe40000f44270 */
[----:B------:R-:W-:Y:S02]  /*9a90*/  ISETP.GT.AND P0, PT, R157, 0x88, PT ;  /* 0x000000889d00780c */ /* 0x000fe40003f04270 */
[----:B------:R-:W-:Y:S01]  /*9aa0*/  F2FP.TF32.F32.PACK_B R21, R21 ;  /* 0x00000015ff15723e */ /* 0x000fe200024050ff */
[----:B0-----:R-:W-:Y:S01]  /*9ab0*/  FMUL R15, R26, R154 ;  /* 0x0000009a1a0f7220 */ /* 0x001fe20000400000 */
[----:B------:R-:W-:-:S02]  /*9ac0*/  ISETP.GT.AND P3, PT, R0, RZ, P0 ;  /* 0x000000ff0000720c */ /* 0x000fc40000764270 */
[----:B------:R-:W-:Y:S01]  /*9ad0*/  F2FP.TF32.F32.PACK_B R83, R83 ;  /* 0x00000053ff53723e */ /* 0x000fe200024050ff */
[----:B------:R-:W-:Y:S01]  /*9ae0*/  @P4 STG.E desc[UR36][R4.64], R21 ;  /* 0x0000001504004986 */ /* 0x000fe2000c101924 */
[----:B------:R-:W-:Y:S02]  /*9af0*/  IADD3 R6, P4, R11, R4, RZ ;  /* 0x000000040b067210 */ /* 0x000fe40007f9e0ff */
[----:B------:R-:W-:Y:S01]  /*9b00*/  F2FP.TF32.F32.PACK_B R15, R15 ;  /* 0x0000000fff0f723e */ /* 0x000fe200024050ff */
[----:B------:R-:W-:Y:S01]  /*9b10*/  @P2 STG.E desc[UR36][R4.64+0x4], R25 ;  /* 0x0000041904002986 */ /* 0x000fe2000c101924 */
[C---:B------:R-:W-:Y:S01]  /*9b20*/  ISETP.GT.AND P2, PT, R0.reuse, 0x1, P0 ;  /* 0x000000010000780c */ /* 0x040fe20000744270 */
[----:B------:R-:W-:Y:S01]  /*9b30*/  IMAD.X R7, R9, 0x1, R5, P4 ;  /* 0x0000000109077824 */ /* 0x000fe200020e0605 */
[----:B------:R-:W-:Y:S02]  /*9b40*/  ISETP.GT.AND P4, PT, R0, 0x8, P1 ;  /* 0x000000080000780c */ /* 0x000fe40000f84270 */
[----:B------:R-:W-:-:S02]  /*9b50*/  F2FP.TF32.F32.PACK_B R85, R85 ;  /* 0x00000055ff55723e */ /* 0x000fc400024050ff */
[----:B------:R0:W-:Y:S01]  /*9b60*/  @P3 STG.E desc[UR36][R6.64], R15 ;  /* 0x0000000f06003986 */ /* 0x0001e2000c101924 */
[----:B------:R-:W-:Y:S02]  /*9b70*/  ISETP.GT.AND P3, PT, R0, 0x9, P1 ;  /* 0x000000090000780c */ /* 0x000fe40000f64270 */
[----:B------:R-:W-:-:S04]  /*9b80*/  F2FP.TF32.F32.PACK_B R87, R87 ;  /* 0x00000057ff57723e */ /* 0x000fc800024050ff */
[----:B------:R1:W-:Y:S01]  /*9b90*/  @P2 STG.E desc[UR36][R6.64+0x4], R27 ;  /* 0x0000041b06002986 */ /* 0x0003e2000c101924 */
[----:B------:R-:W-:-:S03]  /*9ba0*/  ISETP.GT.AND P2, PT, R0, 0x8, P0 ;  /* 0x000000080000780c */ /* 0x000fc60000744270 */
[----:B------:R-:W-:Y:S01]  /*9bb0*/  @P4 STG.E desc[UR36][R4.64+0x20], R23 ;  /* 0x0000201704004986 */ /* 0x000fe2000c101924 */
[----:B------:R-:W-:Y:S01]  /*9bc0*/  IADD3 R8, P4, R11, R4, RZ ;  /* 0x000000040b087210 */ /* 0x000fe20007f9e0ff */
[-C--:B------:R-:W-:Y:S01]  /*9bd0*/  FMUL R11, R30, R154.reuse ;  /* 0x0000009a1e0b7220 */ /* 0x080fe20000400000 */
[-C--:B0-----:R-:W-:Y:S01]  /*9be0*/  FMUL R15, R34, R154.reuse ;  /* 0x0000009a220f7220 */ /* 0x081fe20000400000 */
[----:B------:R-:W-:Y:S01]  /*9bf0*/  @P3 STG.E desc[UR36][R4.64+0x24], R29 ;  /* 0x0000241d04003986 */ /* 0x000fe2000c101924 */
[----:B------:R-:W-:Y:S01]  /*9c00*/  ISETP.GT.AND P3, PT, R0, 0x9, P0 ;  /* 0x000000090000780c */ /* 0x000fe20000764270 */
[----:B------:R-:W-:Y:S01]  /*9c10*/  IMAD.X R9, R9, 0x1, R5, P4 ;  /* 0x0000000109097824 */ /* 0x000fe200020e0605 */
[----:B------:R-:W-:Y:S01]  /*9c20*/  F2FP.TF32.F32.PACK_B R11, R11 ;  /* 0x0000000bff0b723e */ /* 0x000fe200024050ff */
[----:B-1----:R-:W-:Y:S01]  /*9c30*/  FMUL R7, R32, R154 ;  /* 0x0000009a20077220 */ /* 0x002fe20000400000 */
[C---:B------:R-:W-:Y:S02]  /*9c40*/  ISETP.GT.AND P4, PT, R0.reuse, 0x11, P1 ;  /* 0x000000110000780c */ /* 0x040fe40000f84270 */
[----:B------:R-:W-:Y:S01]  /*9c50*/  F2FP.TF32.F32.PACK_B R15, R15 ;  /* 0x0000000fff0f723e */ /* 0x000fe200024050ff */
[----:B------:R0:W-:Y:S01]  /*9c60*/  @P2 STG.E desc[UR36][R8.64+0x20], R11 ;  /* 0x0000200b08002986 */ /* 0x0001e2000c101924 */
[----:B------:R-:W-:-:S02]  /*9c70*/  ISETP.GT.AND P2, PT, R0, 0x10, P1 ;  /* 0x000000100000780c */ /* 0x000fc40000f44270 */
[----:B------:R-:W-:-:S03]  /*9c80*/  F2FP.TF32.F32.PACK_B R7, R7 ;  /* 0x00000007ff07723e */ /* 0x000fc600024050ff */
[----:B------:R-:W-:Y:S01]  /*9c90*/  @P3 STG.E desc[UR36][R12.64+0x24], R31 ;  /* 0x0000241f0c003986 */ /* 0x000fe2000c101924 */
[----:B------:R-:W-:-:S03]  /*9ca0*/  ISETP.GT.AND P3, PT, R0, 0x10, P0 ;  /* 0x000000100000780c */ /* 0x000fc60000764270 */
[----:B------:R-:W-:Y:S01]  /*9cb0*/  @P4 STG.E desc[UR36][R4.64+0x44], R33 ;  /* 0x0000442104004986 */ /* 0x000fe2000c101924 */
[----:B------:R-:W-:Y:S01]  /*9cc0*/  ISETP.GT.AND P4, PT, R0, 0x18, P1 ;  /* 0x000000180000780c */ /* 0x000fe20000f84270 */
[-C--:B0-----:R-:W-:Y:S01]  /*9cd0*/  FMUL R9, R36, R154.reuse ;  /* 0x0000009a24097220 */ /* 0x081fe20000400000 */
[----:B------:R-:W-:Y:S01]  /*9ce0*/  FMUL R11, R38, R154 ;  /* 0x0000009a260b7220 */ /* 0x000fe20000400000 */
[----:B------:R0:W-:Y:S01]  /*9cf0*/  @P2 STG.E desc[UR36][R4.64+0x40], R7 ;  /* 0x0000400704002986 */ /* 0x0001e2000c101924 */
[----:B------:R-:W-:Y:S02]  /*9d00*/  ISETP.GT.AND P2, PT, R0, 0x11, P0 ;  /* 0x000000110000780c */ /* 0x000fe40000744270 */
[----:B------:R-:W-:Y:S02]  /*9d10*/  F2FP.TF32.F32.PACK_B R9, R9 ;  /* 0x00000009ff09723e */ /* 0x000fe400024050ff */
[----:B------:R-:W-:Y:S01]  /*9d20*/  F2FP.TF32.F32.PACK_B R11, R11 ;  /* 0x0000000bff0b723e */ /* 0x000fe200024050ff */
[----:B------:R-:W-:-:S02]  /*9d30*/  @P3 IMAD.MOV.U32 R6, RZ, RZ, R12 ;  /* 0x000000ffff063224 */ /* 0x000fc400078e000c */
[----:B0-----:R-:W-:-:S05]  /*9d40*/  @P3 IMAD.MOV.U32 R7, RZ, RZ, R13 ;  /* 0x000000ffff073224 */ /* 0x001fca00078e000d */
[----:B------:R0:W-:Y:S01]  /*9d50*/  @P3 STG.E desc[UR36][R6.64+0x40], R15 ;  /* 0x0000400f06003986 */ /* 0x0001e2000c101924 */
[----:B------:R-:W-:Y:S01]  /*9d60*/  ISETP.GT.AND P3, PT, R0, 0x19, P1 ;  /* 0x000000190000780c */ /* 0x000fe20000f64270 */
[----:B0-----:R-:W-:Y:S02]  /*9d70*/  @P2 IMAD.MOV.U32 R6, RZ, RZ, R12 ;  /* 0x000000ffff062224 */ /* 0x001fe400078e000c */
[----:B------:R-:W-:Y:S01]  /*9d80*/  FMUL R15, R40, R154 ;  /* 0x0000009a280f7220 */ /* 0x000fe20000400000 */
[----:B------:R-:W-:-:S04]  /*9d90*/  @P2 IMAD.MOV.U32 R7, RZ, RZ, R13 ;  /* 0x000000ffff072224 */ /* 0x000fc800078e000d */
[----:B------:R-:W-:Y:S01]  /*9da0*/  F2FP.TF32.F32.PACK_B R15, R15 ;  /* 0x0000000fff0f723e */ /* 0x000fe200024050ff */
[----:B------:R0:W-:Y:S01]  /*9db0*/  @P2 STG.E desc[UR36][R6.64+0x44], R35 ;  /* 0x0000442306002986 */ /* 0x0001e2000c101924 */
[----:B------:R-:W-:-:S03]  /*9dc0*/  ISETP.GT.AND P2, PT, R0, 0x18, P0 ;  /* 0x000000180000780c */ /* 0x000fc60000744270 */
[----:B------:R1:W-:Y:S01]  /*9dd0*/  @P4 STG.E desc[UR36][R4.64+0x60], R9 ;  /* 0x0000600904004986 */ /* 0x0003e2000c101924 */
[----:B------:R-:W-:-:S03]  /*9de0*/  ISETP.GT.AND P4, PT, R0, 0x19, P0 ;  /* 0x000000190000780c */ /* 0x000fc60000784270 */
[----:B------:R-:W-:Y:S01]  /*9df0*/  @P3 STG.E desc[UR36][R4.64+0x64], R37 ;  /* 0x0000642504003986 */ /* 0x000fe2000c101924 */
[----:B------:R-:W-:-:S05]  /*9e00*/  ISETP.GT.AND P3, PT, R0, 0x20, P1 ;  /* 0x000000200000780c */ /* 0x000fca0000f64270 */
[----:B0-----:R-:W-:Y:S02]  /*9e10*/  @P2 IMAD.MOV.U32 R6, RZ, RZ, R12 ;  /* 0x000000ffff062224 */ /* 0x001fe400078e000c */
[----:B------:R-:W-:Y:S02]  /*9e20*/  @P2 IMAD.MOV.U32 R7, RZ, RZ, R13 ;  /* 0x000000ffff072224 */ /* 0x000fe400078e000d */
[----:B-1----:R-:W-:-:S03]  /*9e30*/  FMUL R9, R42, R154 ;  /* 0x0000009a2a097220 */ /* 0x002fc60000400000 */
[----:B------:R0:W-:Y:S01]  /*9e40*/  @P2 STG.E desc[UR36][R6.64+0x60], R11 ;  /* 0x0000600b06002986 */ /* 0x0001e2000c101924 */
[----:B------:R-:W-:Y:S02]  /*9e50*/  ISETP.GT.AND P2, PT, R0, 0x21, P1 ;  /* 0x000000210000780c */ /* 0x000fe40000f44270 */
[----:B------:R-:W-:Y:S01]  /*9e60*/  F2FP.TF32.F32.PACK_B R9, R9 ;  /* 0x00000009ff09723e */ /* 0x000fe200024050ff */
        /* <DEDUP_REMOVED lines=169> */
[C---:B------:R-:W-:Y:S02]  /*a900*/  ISETP.GT.AND P4, PT, R0.reuse, 0x78, P0 ;  /* 0x000000780000780c */ /* 0x040fe40000784270 */
[----:B------:R-:W-:-:S03]  /*a910*/  ISETP.GT.AND P0, PT, R0, 0x79, P0 ;  /* 0x000000790000780c */ /* 0x000fc60000704270 */
[----:B0-----:R-:W-:Y:S02]  /*a920*/  @P3 IMAD.MOV.U32 R6, RZ, RZ, R12 ;  /* 0x000000ffff063224 */ /* 0x001fe400078e000c */
[----:B------:R-:W-:Y:S02]  /*a930*/  @P3 IMAD.MOV.U32 R7, RZ, RZ, R13 ;  /* 0x000000ffff073224 */ /* 0x000fe400078e000d */
[----:B-1----:R-:W-:-:S03]  /*a940*/  FMUL R11, R86, R154 ;  /* 0x0000009a560b7220 */ /* 0x002fc60000400000 */
[----:B------:R0:W-:Y:S01]  /*a950*/  @P3 STG.E desc[UR36][R6.64+0x1c0], R15 ;  /* 0x0001c00f06003986 */ /* 0x0001e2000c101924 */
[C---:B------:R-:W-:Y:S02]  /*a960*/  ISETP.GT.AND P3, PT, R0.reuse, 0x78, P1 ;  /* 0x000000780000780c */ /* 0x040fe40000f64270 */
[----:B------:R-:W-:Y:S02]  /*a970*/  ISETP.GT.AND P1, PT, R0, 0x79, P1 ;  /* 0x000000790000780c */ /* 0x000fe40000f24270 */
[----:B------:R-:W-:Y:S01]  /*a980*/  F2FP.TF32.F32.PACK_B R11, R11 ;  /* 0x0000000bff0b723e */ /* 0x000fe200024050ff */
[----:B0-----:R-:W-:Y:S02]  /*a990*/  @P2 IMAD.MOV.U32 R6, RZ, RZ, R12 ;  /* 0x000000ffff062224 */ /* 0x001fe400078e000c */
[----:B------:R-:W-:-:S05]  /*a9a0*/  @P2 IMAD.MOV.U32 R7, RZ, RZ, R13 ;  /* 0x000000ffff072224 */ /* 0x000fca00078e000d */
[----:B------:R-:W-:Y:S04]  /*a9b0*/  @P2 STG.E desc[UR36][R6.64+0x1c4], R83 ;  /* 0x0001c45306002986 */ /* 0x000fe8000c101924 */
[----:B------:R-:W-:Y:S04]  /*a9c0*/  @P3 STG.E desc[UR36][R4.64+0x1e0], R9 ;  /* 0x0001e00904003986 */ /* 0x000fe8000c101924 */
[----:B------:R0:W-:Y:S02]  /*a9d0*/  @P1 STG.E desc[UR36][R4.64+0x1e4], R85 ;  /* 0x0001e45504001986 */ /* 0x0001e4000c101924 */
[----:B0-----:R-:W-:-:S02]  /*a9e0*/  @P4 IMAD.MOV.U32 R4, RZ, RZ, R12 ;  /* 0x000000ffff044224 */ /* 0x001fc400078e000c */
[----:B------:R-:W-:-:S05]  /*a9f0*/  @P4 IMAD.MOV.U32 R5, RZ, RZ, R13 ;  /* 0x000000ffff054224 */ /* 0x000fca00078e000d */
[----:B------:R0:W-:Y:S04]  /*aa00*/  @P4 STG.E desc[UR36][R4.64+0x1e0], R11 ;  /* 0x0001e00b04004986 */ /* 0x0001e8000c101924 */
[----:B------:R0:W-:Y:S02]  /*aa10*/  @P0 STG.E desc[UR36][R12.64+0x1e4], R87 ;  /* 0x0001e4570c000986 */ /* 0x0001e4000c101924 */
.L_x_284:
[----:B------:R-:W-:Y:S05]  /*aa20*/  BSYNC B0 ;  /* 0x0000000000007941 */ /* 0x000fea0003800000 */
.L_x_32:
[----:B------:R-:W-:Y:S01]  /*aa30*/  ULDC UR4, c[0x0][0xc] ;  /* 0x0000030000047ab9 */ /* 0x000fe20000000800 */
[----:B------:R-:W-:Y:S01]  /*aa40*/  ULDC UR5, c[0x0][0x10] ;  /* 0x0000040000057ab9 */ /* 0x000fe20000000800 */
[----:B0-----:R-:W0:Y:S01]  /*aa50*/  LDC R5, c[0x0][0x14] ;  /* 0x00000500ff057b82 */ /* 0x001e220000000800 */
[----:B------:R-:W-:Y:S01]  /*aa60*/  UIMAD.WIDE.U32 UR4, UR4, UR5, URZ ;  /* 0x00000005040472a5 */ /* 0x000fe2000f8e003f */
[----:B------:R-:W-:Y:S01]  /*aa70*/  PRMT R0, RZ, 0x7610, R0 ;  /* 0x00007610ff007816 */ /* 0x000fe20000000000 */
[----:B------:R-:W-:Y:S02]  /*aa80*/  IMAD.MOV.U32 R153, RZ, RZ, -0x1 ;  /* 0xffffffffff997424 */ /* 0x000fe400078e00ff */
[----:B------:R-:W-:Y:S02]  /*aa90*/  IMAD.MOV.U32 R23, RZ, RZ, -0x1 ;  /* 0xffffffffff177424 */ /* 0x000fe400078e00ff */
[----:B0-----:R-:W-:-:S04]  /*aaa0*/  IMAD.WIDE.U32 R16, R5, UR4, R16 ;  /* 0x0000000405107c25 */ /* 0x001fc8000f8e0010 */
[----:B------:R-:W-:Y:S01]  /*aab0*/  IMAD R5, R5, UR5, RZ ;  /* 0x0000000505057c24 */ /* 0x000fe2000f8e02ff */
[----:B------:R-:W-:Y:S02]  /*aac0*/  ULDC.64 UR4, c[0x0][0x650] ;  /* 0x0001940000047ab9 */ /* 0x000fe40000000a00 */
[----:B------:R-:W-:Y:S01]  /*aad0*/  ISETP.GE.U32.AND P0, PT, R16, UR4, PT ;  /* 0x0000000410007c0c */ /* 0x000fe2000bf06070 */
[----:B------:R-:W-:-:S05]  /*aae0*/  IMAD.IADD R17, R17, 0x1, R5 ;  /* 0x0000000111117824 */ /* 0x000fca00078e0205 */
[----:B------:R-:W-:-:S13]  /*aaf0*/  ISETP.GE.U32.AND.EX P0, PT, R17, UR5, PT, P0 ;  /* 0x0000000511007c0c */ /* 0x000fda000bf06100 */
[----:B------:R-:W-:Y:S05]  /*ab00*/  @P0 BRA `(.L_x_285) ;  /* 0x0000000400640947 */ /* 0x000fea0003800000 */
[----:B------:R-:W0:Y:S01]  /*ab10*/  S2R R12, SR_CTAID.X ;  /* 0x00000000000c7919 */ /* 0x000e220000002500 */
[----:B------:R-:W1:Y:S01]  /*ab20*/  LDC.64 R10, c[0x0][0x628] ;  /* 0x00018a00ff0a7b82 */ /* 0x000e620000000a00 */
[----:B------:R-:W-:Y:S01]  /*ab30*/  ULDC UR4, c[0x0][0x150] ;  /* 0x0000540000047ab9 */ /* 0x000fe20000000800 */
[----:B--2---:R-:W-:Y:S01]  /*ab40*/  IMAD.MOV.U32 R8, RZ, RZ, R16 ;  /* 0x000000ffff087224 */ /* 0x004fe200078e0010 */
[----:B------:R-:W2:Y:S01]  /*ab50*/  S2R R24, SR_CTAID.Y ;  /* 0x0000000000187919 */ /* 0x000ea20000002600 */
[----:B------:R-:W-:-:S04]  /*ab60*/  IMAD.MOV.U32 R9, RZ, RZ, R17 ;  /* 0x000000ffff097224 */ /* 0x000fc800078e0011 */
[----:B------:R-:W2:Y:S08]  /*ab70*/  LDC R21, c[0x0][0x144] ;  /* 0x00005100ff157b82 */ /* 0x000eb00000000800 */
[----:B------:R-:W2:Y:S08]  /*ab80*/  LDC R0, c[0x0][0x630] ;  /* 0x00018c00ff007b82 */ /* 0x000eb00000000800 */
[----:B------:R-:W2:Y:S01]  /*ab90*/  LDC.64 R14, c[0x0][0x620] ;  /* 0x00018800ff0e7b82 */ /* 0x000ea20000000a00 */
[----:B-1----:R-:W-:-:S04]  /*aba0*/  ISETP.NE.U32.AND P0, PT, R10, RZ, PT ;  /* 0x000000ff0a00720c */ /* 0x002fc80003f05070 */
[----:B------:R-:W-:Y:S02]  /*abb0*/  ISETP.NE.AND.EX P0, PT, R11, RZ, PT, P0 ;  /* 0x000000ff0b00720c */ /* 0x000fe40003f05300 */
[----:B0-----:R-:W-:-:S05]  /*abc0*/  I2FP.F32.U32 R3, R12 ;  /* 0x0000000c00037245 */ /* 0x001fca0000201000 */
[----:B------:R-:W-:-:S04]  /*abd0*/  FMUL R3, R3, UR4 ;  /* 0x0000000403037c20 */ /* 0x000fc80008400000 */
[----:B------:R0:W1:Y:S02]  /*abe0*/  F2I.U32.TRUNC.NTZ R20, R3 ;  /* 0x0000000300147305 */ /* 0x000064000020f000 */
[----:B------:R-:W-:Y:S05]  /*abf0*/  @!P0 BRA `(.L_x_286) ;  /* 0x0000000000288947 */ /* 0x000fea0003800000 */
[----:B0-----:R-:W0:Y:S02]  /*ac00*/  LDC R3, c[0x0][0x634] ;  /* 0x00018d00ff037b82 */ /* 0x001e240000000800 */
        /* <DEDUP_REMOVED lines=9> */
.L_x_286:
[----:B------:R-:W3:Y:S01]  /*aca0*/  LDC.64 R30, c[0x0][0x640] ;  /* 0x00019000ff1e7b82 */ /* 0x000ee20000000a00 */
[-CC-:B--2---:R-:W-:Y:S01]  /*acb0*/  SHF.R.U64 R23, R8, R0.reuse, R9.reuse ;  /* 0x0000000008177219 */ /* 0x184fe20000001209 */
[----:B-1----:R-:W-:Y:S01]  /*acc0*/  IMAD.MOV R20, RZ, RZ, -R20 ;  /* 0x000000ffff147224 */ /* 0x002fe200078e0a14 */
[----:B------:R-:W-:Y:S01]  /*acd0*/  SHF.R.U32.HI R0, RZ, R0, R9 ;  /* 0x00000000ff007219 */ /* 0x000fe20000011609 */
[----:B------:R-:W-:Y:S01]  /*ace0*/  ULDC UR4, c[0x0][0x154] ;  /* 0x0000550000047ab9 */ /* 0x000fe20000000800 */
[----:B0-----:R-:W-:Y:S01]  /*acf0*/  IADD3 R3, P0, RZ, -R23, RZ ;  /* 0x80000017ff037210 */ /* 0x001fe20007f1e0ff */
[----:B------:R-:W-:Y:S02]  /*ad00*/  IMAD R26, R21, R20, R12 ;  /* 0x00000014151a7224 */ /* 0x000fe400078e020c */
[----:B------:R-:W0:Y:S01]  /*ad10*/  LDC R6, c[0x0][0x618] ;  /* 0x00018600ff067b82 */ /* 0x000e220000000800 */
[----:B------:R-:W-:Y:S02]  /*ad20*/  IMAD.MOV.U32 R7, RZ, RZ, 0x1 ;  /* 0x00000001ff077424 */ /* 0x000fe400078e00ff */
[----:B------:R-:W-:-:S04]  /*ad30*/  IMAD.X R5, RZ, RZ, ~R0, P0 ;  /* 0x000000ffff057224 */ /* 0x000fc800000e0e00 */
[-C--:B------:R-:W-:Y:S01]  /*ad40*/  IMAD R0, R5, R14.reuse, RZ ;  /* 0x0000000e05007224 */ /* 0x080fe200078e02ff */
[----:B------:R-:W1:Y:S01]  /*ad50*/  LDC R8, c[0x0][0x608] ;  /* 0x00018200ff087b82 */ /* 0x000e620000000800 */
[----:B------:R-:W-:-:S04]  /*ad60*/  IMAD.WIDE.U32 R4, R3, R14, R16 ;  /* 0x0000000e03047225 */ /* 0x000fc800078e0010 */
[----:B------:R-:W-:Y:S01]  /*ad70*/  IMAD R3, R3, R15, R0 ;  /* 0x0000000f03037224 */ /* 0x000fe200078e0200 */
[----:B------:R-:W-:Y:S02]  /*ad80*/  I2FP.F32.U32 R0, R24 ;  /* 0x0000001800007245 */ /* 0x000fe40000201000 */
[----:B------:R-:W2:Y:S01]  /*ad90*/  LDC R28, c[0x0][0x658] ;  /* 0x00019600ff1c7b82 */ /* 0x000ea20000000800 */
[----:B------:R-:W-:Y:S01]  /*ada0*/  IMAD.IADD R3, R5, 0x1, R3 ;  /* 0x0000000105037824 */ /* 0x000fe200078e0203 */
[----:B---3--:R-:W-:Y:S01]  /*adb0*/  ISETP.NE.U32.AND P0, PT, R30, RZ, PT ;  /* 0x000000ff1e00720c */ /* 0x008fe20003f05070 */
[----:B------:R-:W-:Y:S01]  /*adc0*/  FMUL R0, R0, UR4 ;  /* 0x0000000400007c20 */ /* 0x000fe20008400000 */
[----:B------:R-:W-:Y:S02]  /*add0*/  IMAD.MOV.U32 R5, RZ, RZ, -0x1 ;  /* 0xffffffffff057424 */ /* 0x000fe400078e00ff */
[----:B------:R-:W-:Y:S01]  /*ade0*/  ISETP.NE.AND.EX P0, PT, R31, RZ, PT, P0 ;  /* 0x000000ff1f00720c */ /* 0x000fe20003f05300 */
[----:B------:R3:W2:Y:S01]  /*adf0*/  F2I.U32.TRUNC.NTZ R14, R0 ;  /* 0x00000000000e7305 */ /* 0x0006a2000020f000 */
[----:B------:R-:W3:Y:S01]  /*ae00*/  LDC R15, c[0x0][0x148] ;  /* 0x00005200ff0f7b82 */ /* 0x000ee20000000800 */
[----:B0-----:R-:W-:-:S02]  /*ae10*/  SHF.R.U64 R12, R4, R6, R3 ;  /* 0x00000006040c7219 */ /* 0x001fc40000001203 */
[----:B------:R-:W-:-:S05]  /*ae20*/  SHF.R.U32.HI R3, RZ, R6, R3 ;  /* 0x00000006ff037219 */ /* 0x000fca0000011603 */
[----:B------:R-:W0:Y:S01]  /*ae30*/  LDC R20, c[0x0][0x600] ;  /* 0x00018000ff147b82 */ /* 0x000e220000000800 */
[-CC-:B-1----:R-:W-:Y:S02]  /*ae40*/  SHF.R.U64 R10, R12, R8.reuse, R3.reuse ;  /* 0x000000080c0a7219 */ /* 0x182fe40000001203 */
[----:B------:R-:W-:-:S05]  /*ae50*/  SHF.R.U32.HI R3, RZ, R8, R3 ;  /* 0x00000008ff037219 */ /* 0x000fca0000011603 */
[----:B------:R-:W1:Y:S01]  /*ae60*/  LDC R25, c[0x0][0x648] ;  /* 0x00019200ff197b82 */ /* 0x000e620000000800 */
[-C--:B--2---:R-:W-:Y:S02]  /*ae70*/  SHF.L.U32 R4, R5, R28.reuse, RZ ;  /* 0x0000001c05047219 */ /* 0x084fe400000006ff */
[-CC-:B------:R-:W-:Y:S02]  /*ae80*/  SHF.R.U64 R13, R10, R28.reuse, R3.reuse ;  /* 0x0000001c0a0d7219 */ /* 0x180fe40000001203 */
[----:B------:R-:W-:Y:S02]  /*ae90*/  SHF.R.U32.HI R5, RZ, R28, R3 ;  /* 0x0000001cff057219 */ /* 0x000fe40000011603 */
[----:B------:R-:W-:Y:S01]  /*aea0*/  LOP3.LUT R21, RZ, R4, RZ, 0x33, !PT ;  /* 0x00000004ff157212 */ /* 0x000fe200078e33ff */
[----:B------:R-:W2:Y:S01]  /*aeb0*/  LDC R27, c[0x0][0x638] ;  /* 0x00018e00ff1b7b82 */ /* 0x000ea20000000800 */
[----:B------:R-:W-:Y:S01]  /*aec0*/  SHF.L.U32 R28, R7, R28, RZ ;  /* 0x0000001c071c7219 */ /* 0x000fe200000006ff */
[----:B------:R-:W-:-:S06]  /*aed0*/  IMAD.MOV.U32 R4, RZ, RZ, R13 ;  /* 0x000000ffff047224 */ /* 0x000fcc00078e000d */
[----:B------:R-:W0:Y:S01]  /*aee0*/  LDC R29, c[0x0][0x610] ;  /* 0x00018400ff1d7b82 */ /* 0x000e220000000800 */
[----:B------:R-:W-:Y:S05]  /*aef0*/  @!P0 BRA `(.L_x_287) ;  /* 0x0000000000288947 */ /* 0x000fea0003800000 */
[----:B---3--:R-:W3:Y:S02]  /*af00*/  LDC R0, c[0x0][0x64c] ;  /* 0x00019300ff007b82 */ /* 0x008ee40000000800 */
[----:B---3--:R-:W-:-:S05]  /*af10*/  IADD3 R3, P0, R13, R0, RZ ;  /* 0x000000000d037210 */ /* 0x008fca0007f1e0ff */
        /* <DEDUP_REMOVED lines=8> */
.L_x_287:
[----:B------:R-:W-:Y:S01]  /*afa0*/  ISETP.NE.AND P0, PT, R2, 0x1, PT ;  /* 0x000000010200780c */ /* 0x000fe20003f05270 */
[----:B------:R-:W-:Y:S01]  /*afb0*/  IMAD.MOV R14, RZ, RZ, -R14 ;  /* 0x000000ffff0e7224 */ /* 0x000fe200078e0a0e */
[----:B-1-3--:R-:W-:Y:S01]  /*afc0*/  SHF.R.U64 R0, R4, R25, R5 ;  /* 0x0000001904007219 */ /* 0x00afe20000001205 */
[----:B0-----:R-:W-:Y:S01]  /*afd0*/  VIADD R5, R20, 0xffffffff ;  /* 0xffffffff14057836 */ /* 0x001fe20000000000 */
[----:B------:R-:W-:Y:S01]  /*afe0*/  LOP3.LUT R3, R10, R21, RZ, 0xc0, !PT ;  /* 0x000000150a037212 */ /* 0x000fe200078ec0ff */
[----:B------:R-:W-:Y:S02]  /*aff0*/  IMAD.MOV.U32 R6, RZ, RZ, 0x1 ;  /* 0x00000001ff067424 */ /* 0x000fe400078e00ff */
[----:B------:R-:W-:Y:S01]  /*b000*/  IMAD.MOV R4, RZ, RZ, -R0 ;  /* 0x000000ffff047224 */ /* 0x000fe200078e0a00 */
[----:B------:R-:W-:Y:S01]  /*b010*/  LOP3.LUT R5, R12, R5, RZ, 0xc0, !PT ;  /* 0x000000050c057212 */ /* 0x000fe200078ec0ff */
[----:B------:R-:W-:Y:S02]  /*b020*/  IMAD R3, R28, R0, R3 ;  /* 0x000000001c037224 */ /* 0x000fe400078e0203 */
[----:B--2---:R-:W-:-:S02]  /*b030*/  IMAD R0, R4, R27, R13 ;  /* 0x0000001b04007224 */ /* 0x004fc400078e020d */
[----:B------:R-:W-:Y:S02]  /*b040*/  @P0 IMAD R26, R15, R14, R24 ;  /* 0x0000000e0f1a0224 */ /* 0x000fe400078e0218 */
[----:B------:R-:W-:Y:S01]  /*b050*/  IMAD R4, R0, R20, R5 ;  /* 0x0000001400047224 */ /* 0x000fe200078e0205 */
[----:B------:R-:W-:Y:S01]  /*b060*/  PRMT R0, R6, 0x7610, R0 ;  /* 0x0000761006007816 */ /* 0x000fe20000000000 */
[----:B------:R-:W-:-:S05]  /*b070*/  IMAD R3, R3, R29, R26 ;  /* 0x0000001d03037224 */ /* 0x000fca00078e021a */
[----:B------:R-:W-:Y:S02]  /*b080*/  SEL R153, R4, R3, !P0 ;  /* 0x0000000304997207 */ /* 0x000fe40004000000 */
[----:B------:R-:W-:-:S07]  /*b090*/  SEL R3, R3, R4, !P0 ;  /* 0x0000000403037207 */ /* 0x000fce0004000000 */
.L_x_285:
[----:B------:R-:W-:Y:S01]  /*b0a0*/  LOP3.LUT P0, RZ, R0, 0xff, RZ, 0xc0, !PT ;  /* 0x000000ff00ff7812 */ /* 0x000fe2000780c0ff */
[----:B------:R-:W-:-:S12]  /*b0b0*/  IMAD.MOV.U32 R152, RZ, RZ, R3 ;  /* 0x000000ffff987224 */ /* 0x000fd800078e0003 */
[----:B------:R-:W-:Y:S05]  /*b0c0*/  @P0 BRA `(.L_x_288) ;  /* 0xffffff6000200947 */ /* 0x000fea000383ffff */
[----:B------:R-:W-:Y:S05]  /*b0d0*/  EXIT ;  /* 0x000000000000794d */ /* 0x000fea0003800000 */
.L_x_7:
[----:B0-----:R-:W-:Y:S01]  /*b0e0*/  ULDC.64 UR4, c[0x0][0x650] ;  /* 0x0001940000047ab9 */ /* 0x001fe20000000a00 */
        /* <DEDUP_REMOVED lines=25> */
.L_x_290:
[----:B------:R-:W0:Y:S01]  /*b280*/  LDC.64 R26, c[0x0][0x640] ;  /* 0x00019000ff1a7b82 */ /* 0x000e220000000a00 */
[-CC-:B------:R-:W-:Y:S01]  /*b290*/  SHF.R.U64 R20, R12, R8.reuse, R13.reuse ;  /* 0x000000080c147219 */ /* 0x180fe2000000120d */
[----:B------:R-:W-:Y:S01]  /*b2a0*/  IMAD.MOV.U32 R30, RZ, RZ, 0x1 ;  /* 0x00000001ff1e7424 */ /* 0x000fe200078e00ff */
[----:B------:R-:W-:Y:S02]  /*b2b0*/  SHF.R.U32.HI R6, RZ, R8, R13 ;  /* 0x00000008ff067219 */ /* 0x000fe4000001160d */
[----:B------:R-:W-:-:S03]  /*b2c0*/  IADD3 R11, P0, RZ, -R20, RZ ;  /* 0x80000014ff0b7210 */ /* 0x000fc60007f1e0ff */
[----:B------:R-:W1:Y:S02]  /*b2d0*/  LDC R10, c[0x0][0x618] ;  /* 0x00018600ff0a7b82 */ /* 0x000e640000000800 */
[----:B------:R-:W-:-:S04]  /*b2e0*/  IMAD.X R7, RZ, RZ, ~R6, P0 ;  /* 0x000000ffff077224 */ /* 0x000fc800000e0e06 */
[-C--:B------:R-:W-:Y:S02]  /*b2f0*/  IMAD R8, R7, R22.reuse, RZ ;  /* 0x0000001607087224 */ /* 0x080fe400078e02ff */
[----:B------:R-:W2:Y:S01]  /*b300*/  LDC R12, c[0x0][0x608] ;  /* 0x00018200ff0c7b82 */ /* 0x000ea20000000800 */
[----:B------:R-:W-:-:S04]  /*b310*/  IMAD.WIDE.U32 R6, R11, R22, R16 ;  /* 0x000000160b067225 */ /* 0x000fc800078e0010 */
[----:B------:R-:W-:-:S03]  /*b320*/  IMAD R11, R11, R23, R8 ;  /* 0x000000170b0b7224 */ /* 0x000fc600078e0208 */
[----:B------:R-:W3:Y:S01]  /*b330*/  LDC R25, c[0x0][0x658] ;  /* 0x00019600ff197b82 */ /* 0x000ee20000000800 */
[----:B------:R-:W-:Y:S01]  /*b340*/  IMAD.IADD R7, R7, 0x1, R11 ;  /* 0x0000000107077824 */ /* 0x000fe200078e020b */
[----:B0-----:R-:W-:-:S04]  /*b350*/  ISETP.NE.U32.AND P0, PT, R26, RZ, PT ;  /* 0x000000ff1a00720c */ /* 0x001fc80003f05070 */
[----:B------:R-:W-:Y:S02]  /*b360*/  ISETP.NE.AND.EX P0, PT, R27, RZ, PT, P0 ;  /* 0x000000ff1b00720c */ /* 0x000fe40003f05300 */
[----:B------:R-:W0:Y:S01]  /*b370*/  LDC R23, c[0x0][0x600] ;  /* 0x00018000ff177b82 */ /* 0x000e220000000800 */
[-CC-:B-1----:R-:W-:Y:S02]  /*b380*/  SHF.R.U64 R8, R6, R10.reuse, R7.reuse ;  /* 0x0000000a06087219 */ /* 0x182fe40000001207 */
[----:B------:R-:W-:Y:S01]  /*b390*/  SHF.R.U32.HI R7, RZ, R10, R7 ;  /* 0x0000000aff077219 */ /* 0x000fe20000011607 */
[----:B------:R-:W-:-:S04]  /*b3a0*/  IMAD.MOV.U32 R10, RZ, RZ, -0x1 ;  /* 0xffffffffff0a7424 */ /* 0x000fc800078e00ff */
        /* <DEDUP_REMOVED lines=21> */
.L_x_291:
[----:B------:R-:W-:Y:S01]  /*b500*/  ISETP.NE.AND P0, PT, R2, 0x1, PT ;  /* 0x000000010200780c */ /* 0x000fe20003f05270 */
[----:B0-----:R-:W-:Y:S01]  /*b510*/  VIADD R11, R23, 0xffffffff ;  /* 0xffffffff170b7836 */ /* 0x001fe20000000000 */
[----:B-1----:R-:W-:Y:S02]  /*b520*/  SHF.R.U64 R6, R6, R24, R7 ;  /* 0x0000001806067219 */ /* 0x002fe40000001207 */
[----:B------:R-:W-:Y:S02]  /*b530*/  SHF.L.U32 R30, R30, R25, RZ ;  /* 0x000000191e1e7219 */ /* 0x000fe400000006ff */
[----:B------:R-:W-:Y:S01]  /*b540*/  LOP3.LUT R5, R21, R32, RZ, 0xc0, !PT ;  /* 0x0000002015057212 */ /* 0x000fe200078ec0ff */
[----:B------:R-:W-:-:S04]  /*b550*/  IMAD.MOV R7, RZ, RZ, -R6 ;  /* 0x000000ffff077224 */ /* 0x000fc800078e0a06 */
[----:B------:R-:W-:Y:S01]  /*b560*/  IMAD R6, R30, R6, R5 ;  /* 0x000000061e067224 */ /* 0x000fe200078e0205 */
[----:B------:R-:W-:Y:S01]  /*b570*/  LOP3.LUT R5, R8, R11, RZ, 0xc0, !PT ;  /* 0x0000000b08057212 */ /* 0x000fe200078ec0ff */
[----:B------:R-:W-:Y:S02]  /*b580*/  @P0 IMAD R3, R9, R14, R4 ;  /* 0x0000000e09030224 */ /* 0x000fe400078e0204 */
[----:B--2---:R-:W-:Y:S02]  /*b590*/  IMAD R4, R7, R28, R22 ;  /* 0x0000001c07047224 */ /* 0x004fe400078e0216 */
[----:B---3--:R-:W-:Y:S02]  /*b5a0*/  IMAD R3, R6, R29, R3 ;  /* 0x0000001d06037224 */ /* 0x008fe400078e0203 */
[----:B------:R-:W-:Y:S02]  /*b5b0*/  IMAD R4, R4, R23, R5 ;  /* 0x0000001704047224 */ /* 0x000fe400078e0205 */
[----:B------:R-:W-:-:S02]  /*b5c0*/  IMAD.MOV.U32 R8, RZ, RZ, 0x1 ;  /* 0x00000001ff087424 */ /* 0x000fc400078e00ff */
[----:B------:R-:W-:Y:S01]  /*b5d0*/  IMAD.MOV.U32 R6, RZ, RZ, R20 ;  /* 0x000000ffff067224 */ /* 0x000fe200078e0014 */
[----:B------:R-:W-:Y:S02]  /*b5e0*/  SEL R7, R4, R3, !P0 ;  /* 0x0000000304077207 */ /* 0x000fe40004000000 */
[----:B------:R-:W-:-:S07]  /*b5f0*/  SEL R13, R3, R4, !P0 ;  /* 0x00000004030d7207 */ /* 0x000fce0004000000 */
.L_x_289:
[----:B------:R-:W-:-:S08]  /*b600*/  NOP ;  /* 0x0000000000007918 */ /* 0x000fd00000000000 */
[----:B------:R-:W0:-:S00]  /*b610*/  USETMAXREG.DEALLOC.CTAPOOL 0x28 ;  /* 0x00000028000079c8 */ /* 0x000e0000080e0500 */
[----:B0-----:R-:W-:-:S13]  /*b620*/  ISETP.NE.AND P0, PT, R0, RZ, PT ;  /* 0x000000ff0000720c */ /* 0x001fda0003f05270 */
[----:B------:R-:W-:Y:S05]  /*b630*/  @P0 EXIT ;  /* 0x000000000000094d */ /* 0x000fea0003800000 */
[----:B------:R-:W-:Y:S01]  /*b640*/  LOP3.LUT P0, RZ, R8, 0xff, RZ, 0xc0, !PT ;  /* 0x000000ff08ff7812 */ /* 0x000fe2000780c0ff */
[----:B------:R-:W-:Y:S02]  /*b650*/  IMAD.MOV.U32 R0, RZ, RZ, 0x1 ;  /* 0x00000001ff007424 */ /* 0x000fe400078e00ff */
[----:B------:R-:W-:-:S10]  /*b660*/  IMAD.MOV.U32 R3, RZ, RZ, RZ ;  /* 0x000000ffff037224 */ /* 0x000fd400078e00ff */
[----:B------:R-:W-:Y:S05]  /*b670*/  @!P0 BRA `(.L_x_292) ;  /* 0x0000000c00748947 */ /* 0x000fea0003800000 */
[----:B------:R-:W0:Y:S01]  /*b680*/  LDC R0, c[0x0][0x28c] ;  /* 0x0000a300ff007b82 */ /* 0x000e220000000800 */
[----:B------:R-:W-:Y:S01]  /*b690*/  ULDC UR5, c[0x0][0x658] ;  /* 0x0001960000057ab9 */ /* 0x000fe20000000800 */
[----:B------:R-:W-:Y:S01]  /*b6a0*/  UMOV UR7, 0xffffffff ;  /* 0xffffffff00077882 */ /* 0x000fe20000000000 */
[----:B------:R-:W-:Y:S01]  /*b6b0*/  ULDC UR6, c[0x0][0xc] ;  /* 0x0000030000067ab9 */ /* 0x000fe20000000800 */
[----:B------:R-:W-:Y:S01]  /*b6c0*/  USHF.L.U32 UR9, UR7, UR5, URZ ;  /* 0x0000000507097299 */ /* 0x000fe2000800063f */
[----:B------:R-:W-:Y:S01]  /*b6d0*/  BSSY B0, `(.L_x_292) ;  /* 0x00000d7000007945 */ /* 0x000fe20003800000 */
[----:B------:R-:W-:Y:S01]  /*b6e0*/  UMOV UR8, 0x1 ;  /* 0x0000000100087882 */ /* 0x000fe20000000000 */
[----:B------:R-:W-:Y:S01]  /*b6f0*/  ULDC UR7, c[0x0][0x10] ;  /* 0x0000040000077ab9 */ /* 0x000fe20000000800 */
[----:B------:R-:W1:Y:S01]  /*b700*/  S2UR UR10, SR_CgaCtaId ;  /* 0x00000000000a79c3 */ /* 0x000e620000008800 */
[----:B------:R-:W-:Y:S01]  /*b710*/  UIMAD.WIDE.U32 UR6, UR6, UR7, URZ ;  /* 0x00000007060672a5 */ /* 0x000fe2000f8e003f */
[----:B------:R-:W-:Y:S01]  /*b720*/  IMAD.MOV.U32 R9, RZ, RZ, 0x1 ;  /* 0x00000001ff097424 */ /* 0x000fe200078e00ff */
[----:B------:R-:W-:Y:S01]  /*b730*/  USHF.L.U32 UR5, UR8, UR5, URZ ;  /* 0x0000000508057299 */ /* 0x000fe2000800063f */
[----:B------:R-:W-:Y:S01]  /*b740*/  LOP3.LUT R12, R19, 0x2, RZ, 0xfc, !PT ;  /* 0x00000002130c7812 */ /* 0x000fe200078efcff */
[----:B------:R-:W-:Y:S01]  /*b750*/  ULDC UR4, c[0x0][0x600] ;  /* 0x0001800000047ab9 */ /* 0x000fe20000000800 */
[----:B------:R-:W-:Y:S01]  /*b760*/  ULDC UR8, c[0x0][0x14] ;  /* 0x0000050000087ab9 */ /* 0x000fe20000000800 */
[----:B------:R-:W-:-:S02]  /*b770*/  UIADD3 UR4, UR4, -0x1, URZ ;  /* 0xffffffff04047890 */ /* 0x000fc4000fffe03f */
[----:B------:R-:W-:Y:S02]  /*b780*/  UIMAD.WIDE.U32 UR30, UR6, UR8, URZ ;  /* 0x00000008061e72a5 */ /* 0x000fe4000f8e003f */
[----:B------:R-:W-:Y:S02]  /*b790*/  UIMAD UR7, UR7, UR8, URZ ;  /* 0x00000008070772a4 */ /* 0x000fe4000f8e023f */
[----:B------:R-:W-:Y:S02]  /*b7a0*/  ULOP3.LUT UR6, URZ, UR9, URZ, 0x33, !UPT ;  /* 0x000000093f067292 */ /* 0x000fe4000f8e333f */
[----:B------:R-:W-:Y:S01]  /*b7b0*/  UIADD3 UR7, UR31, UR7, URZ ;  /* 0x000000071f077290 */ /* 0x000fe2000fffe03f */
[----:B0-----:R-:W-:Y:S01]  /*b7c0*/  VIADD R0, R0, 0x3f ;  /* 0x0000003f00007836 */ /* 0x001fe20000000000 */
[----:B------:R-:W-:-:S04]  /*b7d0*/  ULDC.64 UR38, c[0x0][0x198] ;  /* 0x0000660000267ab9 */ /* 0x000fc80000000a00 */
[----:B------:R-:W-:Y:S01]  /*b7e0*/  SHF.R.S32.HI R3, RZ, 0x1f, R0 ;  /* 0x0000001fff037819 */ /* 0x000fe20000011400 */
[----:B-1----:R-:W-:-:S03]  /*b7f0*/  IMAD.U32 R10, RZ, RZ, UR10 ;  /* 0x0000000aff0a7e24 */ /* 0x002fc6000f8e00ff */
[----:B------:R-:W-:Y:S01]  /*b800*/  LEA.HI R3, R3, R0, RZ, 0x6 ;  /* 0x0000000003037211 */ /* 0x000fe200078f30ff */
[----:B------:R-:W-:-:S03]  /*b810*/  IMAD.MOV.U32 R0, RZ, RZ, 0x1 ;  /* 0x00000001ff007424 */ /* 0x000fc600078e00ff */
[----:B------:R-:W-:Y:S01]  /*b820*/  SHF.R.S32.HI R8, RZ, 0x6, R3 ;  /* 0x00000006ff087819 */ /* 0x000fe20000011403 */
[----:B------:R-:W-:-:S04]  /*b830*/  IMAD.MOV.U32 R3, RZ, RZ, RZ ;  /* 0x000000ffff037224 */ /* 0x000fc800078e00ff */
[----:B------:R-:W-:-:S07]  /*b840*/  VIADD R11, R8, 0x1 ;  /* 0x00000001080b7836 */ /* 0x000fce0000000000 */
.L_x_303:
[----:B------:R-:W-:-:S03]  /*b850*/  UMOV UR8, 0xffffffff ;  /* 0xffffffff00087882 */ /* 0x000fc60000000000 */
[----:B------:R-:W-:Y:S05]  /*b860*/  BRA.DIV UR8, `(.L_x_293) ;  /* 0x0000000e08987947 */ /* 0x000fea000b800000 */
[----:B------:R-:W-:-:S13]  /*b870*/  ELECT P6, URZ, PT ;  /* 0x00000000003f782f */ /* 0x000fda00038c0000 */
.L_x_312:
[----:B------:R-:W0:Y:S01]  /*b880*/  LDC R4, c[0x0][0x28c] ;  /* 0x0000a300ff047b82 */ /* 0x000e220000000800 */
[----:B------:R-:W-:Y:S01]  /*b890*/  BSSY B1, `(.L_x_294) ;  /* 0x0000047000017945 */ /* 0x000fe20003800000 */
[----:B0-----:R-:W-:-:S13]  /*b8a0*/  ISETP.LT.OR P6, PT, R4, 0x1, !P6 ;  /* 0x000000010400780c */ /* 0x001fda00077c1670 */
[----:B------:R-:W-:Y:S05]  /*b8b0*/  @P6 BRA `(.L_x_295) ;  /* 0x0000000400106947 */ /* 0x000fea0003800000 */
[----:B------:R-:W-:Y:S02]  /*b8c0*/  IMAD R13, R13, 0x2, R10 ;  /* 0x000000020d0d7824 */ /* 0x000fe400078e020a */
[----:B------:R-:W-:Y:S02]  /*b8d0*/  IMAD.SHL.U32 R15, R7, 0x80, RZ ;  /* 0x00000080070f7824 */ /* 0x000fe400078e00ff */
[----:B------:R-:W-:Y:S02]  /*b8e0*/  IMAD.MOV.U32 R21, RZ, RZ, RZ ;  /* 0x000000ffff157224 */ /* 0x000fe400078e00ff */
[----:B------:R-:W-:Y:S02]  /*b8f0*/  IMAD.MOV.U32 R4, RZ, RZ, R11 ;  /* 0x000000ffff047224 */ /* 0x000fe400078e000b */
[----:B------:R-:W-:Y:S02]  /*b900*/  IMAD.MOV.U32 R5, RZ, RZ, R0 ;  /* 0x000000ffff057224 */ /* 0x000fe400078e0000 */
[----:B------:R-:W-:-:S02]  /*b910*/  IMAD.MOV.U32 R7, RZ, RZ, R3 ;  /* 0x000000ffff077224 */ /* 0x000fc400078e0003 */
[----:B------:R-:W-:-:S07]  /*b920*/  IMAD.SHL.U32 R20, R13, 0x80, RZ ;  /* 0x000000800d147824 */ /* 0x000fce00078e00ff */
.L_x_298:
[----:B------:R-:W0:Y:S01]  /*b930*/  S2UR UR8, SR_CgaCtaId ;  /* 0x00000000000879c3 */ /* 0x000e220000008800 */
[----:B------:R-:W-:Y:S02]  /*b940*/  MOV R13, 0x400 ;  /* 0x00000400000d7802 */ /* 0x000fe40000000f00 */
[----:B------:R-:W-:-:S13]  /*b950*/  LOP3.LUT P1, RZ, R18, 0x7f, RZ, 0xc0, !PT ;  /* 0x0000007f12ff7812 */ /* 0x000fda000782c0ff */
[----:B------:R-:W1:Y:S01]  /*b960*/  @!P1 LDC R14, c[0x0][0x500] ;  /* 0x00014000ff0e9b82 */ /* 0x000e620000000800 */
[----:B0-----:R-:W-:-:S05]  /*b970*/  IMAD.U32 R10, RZ, RZ, UR8 ;  /* 0x00000008ff0a7e24 */ /* 0x001fca000f8e00ff */
[----:B------:R-:W-:Y:S02]  /*b980*/  LEA R24, R10, R13, 0x18 ;  /* 0x0000000d0a187211 */ /* 0x000fe400078ec0ff */
[----:B------:R-:W-:-:S03]  /*b990*/  SHF.L.U32 R13, R5, 0x1f, RZ ;  /* 0x0000001f050d7819 */ /* 0x000fc600000006ff */
[----:B------:R-:W-:-:S04]  /*b9a0*/  IMAD R22, R7, 0x8, R24 ;  /* 0x0000000807167824 */ /* 0x000fc800078e0218 */
[----:B------:R-:W0:Y:S02]  /*b9b0*/  SYNCS.PHASECHK.TRANS64.TRYWAIT P0, [R22+URZ+0x10], R13 ;  /* 0x0000100d160075a7 */ /* 0x000e24000800017f */
[----:B01----:R-:W-:Y:S05]  /*b9c0*/  @!P0 BRA `(.L_x_296) ;  /* 0x0000000c00608947 */ /* 0x003fea0003800000 */
.L_x_313:
[----:B0-----:R-:W-:Y:S01]  /*b9d0*/  PRMT R13, R12, 0x9910, RZ ;  /* 0x000099100c0d7816 */ /* 0x001fe200000000ff */
[----:B------:R0:W-:Y:S03]  /*b9e0*/  @!P1 SYNCS.ARRIVE.TRANS64 RZ, [R22+URZ], R14 ;  /* 0x0000000e16ff99a7 */ /* 0x0001e6000800003f */
[----:B------:R-:W-:-:S13]  /*b9f0*/  ISETP.NE.AND P0, PT, R13, 0x2, PT ;  /* 0x000000020d00780c */ /* 0x000fda0003f05270 */
[----:B0-----:R-:W-:Y:S05]  /*ba00*/  @P0 BRA `(.L_x_297) ;  /* 0x0000000000040947 */ /* 0x001fea0003800000 */
[----:B------:R-:W-:Y:S01]  /*ba10*/  BPT.TRAP 0x1 ;  /* 0x000000040000795c */ /* 0x000fe20000300000 */
.L_x_297:
[----:B------:R-:W-:Y:S01]  /*ba20*/  IMAD R13, R7, 0x4, R10 ;  /* 0x00000004070d7824 */ /* 0x000fe200078e020a */
[----:B------:R-:W-:Y:S01]  /*ba30*/  R2UR UR34, R21 ;  /* 0x00000000152272ca */ /* 0x000fe200000e0000 */
[----:B------:R-:W-:Y:S01]  /*ba40*/  VIADD R4, R4, 0xffffffff ;  /* 0xffffffff04047836 */ /* 0x000fe20000000000 */
[----:B------:R-:W-:Y:S01]  /*ba50*/  R2UR UR33, R22 ;  /* 0x00000000162172ca */ /* 0x000fe200000e0000 */
[----:B------:R-:W-:Y:S01]  /*ba60*/  IMAD.SHL.U32 R13, R13, 0x1000, RZ ;  /* 0x000010000d0d7824 */ /* 0x000fe200078e00ff */
[----:B------:R-:W-:Y:S01]  /*ba70*/  R2UR UR36, R6 ;  /* 0x00000000062472ca */ /* 0x000fe200000e0000 */
[----:B------:R-:W-:Y:S01]  /*ba80*/  UIADD3 UR14, UP0, UR38, 0xf0, URZ ;  /* 0x000000f0260e7890 */ /* 0x000fe2000ff1e03f */
[----:B------:R-:W-:Y:S01]  /*ba90*/  R2UR UR35, R20 ;  /* 0x00000000142372ca */ /* 0x000fe200000e0000 */
[--C-:B------:R-:W-:Y:S01]  /*baa0*/  IMAD R13, R13, 0x4, R24.reuse ;  /* 0x000000040d0d7824 */ /* 0x100fe200078e0218 */
[----:B------:R-:W-:Y:S01]  /*bab0*/  R2UR UR19, R15 ;  /* 0x000000000f1372ca */ /* 0x000fe200000e0000 */
[----:B------:R-:W-:Y:S01]  /*bac0*/  IMAD R24, R7, 0x8000, R24 ;  /* 0x0000800007187824 */ /* 0x000fe200078e0218 */
[----:B------:R-:W-:Y:S01]  /*bad0*/  UIADD3 UR40, UP1, UR38, 0x1f0, URZ ;  /* 0x000001f026287890 */ /* 0x000fe2000ff3e03f */
[----:B------:R-:W-:Y:S01]  /*bae0*/  ISETP.GT.AND P1, PT, R4, 0x1, PT ;  /* 0x000000010400780c */ /* 0x000fe20003f24270 */
[----:B------:R-:W-:Y:S01]  /*baf0*/  UIADD3.X UR15, URZ, UR39, URZ, UP0, !UPT ;  /* 0x000000273f0f7290 */ /* 0x000fe200087fe43f */
[----:B------:R-:W-:Y:S01]  /*bb00*/  R2UR UR24, R13 ;  /* 0x000000000d1872ca */ /* 0x000fe200000e0000 */
[----:B------:R-:W-:Y:S01]  /*bb10*/  UIADD3 UR26, UR34, 0x20, URZ ;  /* 0x00000020221a7890 */ /* 0x000fe2000fffe03f */
[----:B------:R-:W-:Y:S01]  /*bb20*/  R2UR UR8, R24 ;  /* 0x00000000180872ca */ /* 0x000fe200000e0000 */
[----:B------:R-:W-:Y:S01]  /*bb30*/  UIADD3.X UR41, URZ, UR39, URZ, UP1, !UPT ;  /* 0x000000273f297290 */ /* 0x000fe20008ffe43f */
[----:B------:R-:W-:Y:S01]  /*bb40*/  VIADD R7, R7, 0x1 ;  /* 0x0000000107077836 */ /* 0x000fe20000000000 */
[----:B------:R-:W-:Y:S01]  /*bb50*/  UMOV UR13, 0x30000 ;  /* 0x00030000000d7882 */ /* 0x000fe20000000000 */
[----:B------:R-:W-:Y:S01]  /*bb60*/  UMOV UR22, 0x0 ;  /* 0x0000000000167882 */ /* 0x000fe20000000000 */
[----:B------:R-:W-:Y:S01]  /*bb70*/  UMOV UR23, 0x10000000 ;  /* 0x1000000000177882 */ /* 0x000fe20000000000 */
[----:B------:R-:W-:Y:S01]  /*bb80*/  UMOV UR25, UR33 ;  /* 0x0000002100197c82 */ /* 0x000fe20008000000 */
[----:B------:R-:W-:Y:S01]  /*bb90*/  ISETP.NE.AND P0, PT, R7, 0x2, PT ;  /* 0x000000020700780c */ /* 0x000fe20003f05270 */
[----:B------:R-:W-:Y:S01]  /*bba0*/  UMOV UR28, UR36 ;  /* 0x00000024001c7c82 */ /* 0x000fe20008000000 */
[----:B------:R-:W-:Y:S01]  /*bbb0*/  UMOV UR27, UR35 ;  /* 0x00000023001b7c82 */ /* 0x000fe20008000000 */
[----:B------:R-:W-:Y:S01]  /*bbc0*/  UMOV UR17, UR33 ;  /* 0x0000002100117c82 */ /* 0x000fe20008000000 */
[----:B------:R-:W-:Y:S01]  /*bbd0*/  UIADD3 UR32, UR24, 0x100, URZ ;  /* 0x0000010018207890 */ /* 0x000fe2000fffe03f */
[----:B------:R-:W-:Y:S01]  /*bbe0*/  SEL R14, RZ, 0x1, P0 ;  /* 0x00000001ff0e7807 */ /* 0x000fe20000000000 */
[----:B------:R-:W-:Y:S01]  /*bbf0*/  UIADD3 UR24, UR24, 0x8100, URZ ;  /* 0x0000810018187890 */ /* 0x000fe2000fffe03f */
[----:B------:R-:W-:Y:S01]  /*bc00*/  VIADD R21, R21, 0x40 ;  /* 0x0000004015157836 */ /* 0x000fe20000000000 */
[----:B------:R-:W-:Y:S01]  /*bc10*/  UIADD3 UR16, UR8, 0x20100, URZ ;  /* 0x0002010008107890 */ /* 0x000fe2000fffe03f */
[----:B------:R-:W-:Y:S01]  /*bc20*/  LOP3.LUT R5, R5, R14, RZ, 0x3c, !PT ;  /* 0x0000000e05057212 */ /* 0x000fe200078e3cff */
[----:B------:R-:W-:Y:S01]  /*bc30*/  UIADD3 UR8, UR8, 0x24100, URZ ;  /* 0x0002410008087890 */ /* 0x000fe2000fffe03f */
[----:B------:R-:W-:Y:S01]  /*bc40*/  SEL R7, R7, RZ, P0 ;  /* 0x000000ff07077207 */ /* 0x000fe20000000000 */
[----:B------:R-:W-:Y:S01]  /*bc50*/  UMOV UR18, UR34 ;  /* 0x0000002200127c82 */ /* 0x000fe20008000000 */
[----:B------:R-:W-:Y:S01]  /*bc60*/  UMOV UR20, UR36 ;  /* 0x0000002400147c82 */ /* 0x000fe20008000000 */
[----:B------:R0:W-:Y:S01]  /*bc70*/  UTMALDG.3D.MULTICAST [UR32], [UR14], UR13, desc[UR22] ;  /* 0x000016200e0073b4 */ /* 0x0001e2000801180d */
[----:B------:R-:W-:Y:S01]  /*bc80*/  UMOV UR9, UR33 ;  /* 0x0000002100097c82 */ /* 0x000fe20008000000 */
[----:B------:R-:W-:Y:S01]  /*bc90*/  UMOV UR11, UR19 ;  /* 0x00000013000b7c82 */ /* 0x000fe20008000000 */
[----:B------:R-:W-:Y:S01]  /*bca0*/  UMOV UR12, UR36 ;  /* 0x00000024000c7c82 */ /* 0x000fe20008000000 */
[----:B------:R-:W-:Y:S01]  /*bcb0*/  UMOV UR10, UR26 ;  /* 0x0000001a000a7c82 */ /* 0x000fe20008000000 */
[----:B------:R0:W-:Y:S01]  /*bcc0*/  UTMALDG.3D.MULTICAST [UR24], [UR14], UR13, desc[UR22] ;  /* 0x000016180e0073b4 */ /* 0x0001e2000801180d */
[----:B------:R0:W-:Y:S01]  /*bcd0*/  UTMALDG.3D [UR16], [UR40], desc[UR22] ;  /* 0x00001610280075b4 */ /* 0x0001e20008011000 */
[----:B------:R0:W-:Y:S02]  /*bce0*/  UTMALDG.3D [UR8], [UR40], desc[UR22] ;  /* 0x00001608280075b4 */ /* 0x0001e40008011000 */
[----:B0-----:R-:W-:Y:S05]  /*bcf0*/  @P1 BRA `(.L_x_298) ;  /* 0xfffffffc000c1947 */ /* 0x001fea000383ffff */
.L_x_295:
[----:B------:R-:W-:Y:S05]  /*bd00*/  BSYNC B1 ;  /* 0x0000000000017941 */ /* 0x000fea0003800000 */
.L_x_294:
[----:B------:R-:W-:Y:S01]  /*bd10*/  LOP3.LUT P1, RZ, R9, 0xff, RZ, 0xc0, !PT ;  /* 0x000000ff09ff7812 */ /* 0x000fe2000782c0ff */
[----:B------:R-:W-:Y:S01]  /*bd20*/  IMAD.IADD R3, R8, 0x1, R3 ;  /* 0x0000000108037824 */ /* 0x000fe200078e0203 */
[----:B------:R-:W-:Y:S01]  /*bd30*/  IADD3 R16, P2, R16, UR30, RZ ;  /* 0x0000001e10107c10 */ /* 0x000fe2000ff5e0ff */
[----:B------:R-:W-:Y:S01]  /*bd40*/  ULDC.64 UR8, c[0x0][0x650] ;  /* 0x0001940000087ab9 */ /* 0x000fe20000000a00 */
[----:B------:R-:W-:Y:S01]  /*bd50*/  BSSY B1, `(.L_x_299) ;  /* 0x000006c000017945 */ /* 0x000fe20003800000 */
[----:B------:R-:W-:Y:S01]  /*bd60*/  IMAD.MOV.U32 R13, RZ, RZ, -0x1 ;  /* 0xffffffffff0d7424 */ /* 0x000fe200078e00ff */
[----:B------:R-:W-:Y:S01]  /*bd70*/  ISETP.GT.U32.AND P0, PT, R3, 0x1, PT ;  /* 0x000000010300780c */ /* 0x000fe20003f04070 */
[----:B------:R-:W-:Y:S01]  /*bd80*/  IMAD.MOV.U32 R7, RZ, RZ, -0x1 ;  /* 0xffffffffff077424 */ /* 0x000fe200078e00ff */
[----:B------:R-:W-:Y:S01]  /*bd90*/  SHF.R.U32.HI R4, RZ, 0x1, R3 ;  /* 0x00000001ff047819 */ /* 0x000fe20000011603 */
[----:B------:R-:W-:Y:S01]  /*bda0*/  IMAD.MOV.U32 R6, RZ, RZ, -0x1 ;  /* 0xffffffffff067424 */ /* 0x000fe200078e00ff */
[----:B------:R-:W-:-:S02]  /*bdb0*/  ISETP.LT.U32.AND P0, PT, R8, 0x2, P0 ;  /* 0x000000020800780c */ /* 0x000fc40000701070 */
[----:B------:R-:W-:Y:S01]  /*bdc0*/  IADD3.X R17, R17, UR7, RZ, P2, !PT ;  /* 0x0000000711117c10 */ /* 0x000fe200097fe4ff */
[----:B------:R-:W0:Y:S01]  /*bdd0*/  @P1 S2R R10, SR_CgaCtaId ;  /* 0x00000000000a1919 */ /* 0x000e220000008800 */
[----:B------:R-:W-:Y:S02]  /*bde0*/  @P1 MOV R5, 0x400 ;  /* 0x0000040000051802 */ /* 0x000fe40000000f00 */
[----:B------:R-:W-:Y:S02]  /*bdf0*/  ISETP.GE.U32.AND P2, PT, R16, UR8, PT ;  /* 0x0000000810007c0c */ /* 0x000fe4000bf46070 */
[----:B------:R-:W-:Y:S02]  /*be00*/  LOP3.LUT R4, R4, 0x1, RZ, 0xc0, !PT ;  /* 0x0000000104047812 */ /* 0x000fe400078ec0ff */
[----:B------:R-:W-:Y:S02]  /*be10*/  LOP3.LUT R3, R3, 0x1, RZ, 0xc0, !PT ;  /* 0x0000000103037812 */ /* 0x000fe400078ec0ff */
[----:B------:R-:W-:-:S02]  /*be20*/  PRMT R9, RZ, 0x7610, R9 ;  /* 0x00007610ff097816 */ /* 0x000fc40000000009 */
[----:B0-----:R-:W-:-:S04]  /*be30*/  @P1 LEA R5, R10, R5, 0x18 ;  /* 0x000000050a051211 */ /* 0x001fc800078ec0ff */
[----:B------:R0:W-:Y:S01]  /*be40*/  @P1 SYNCS.ARRIVE.TRANS64.A1T0 RZ, [R5+URZ+0x38], RZ ;  /* 0x000038ff05ff19a7 */ /* 0x0001e2000810003f */
[----:B------:R-:W-:-:S04]  /*be50*/  ISETP.NE.U32.AND P1, PT, R4, 0x1, PT ;  /* 0x000000010400780c */ /* 0x000fc80003f25070 */
[----:B------:R-:W-:Y:S02]  /*be60*/  ISETP.GT.U32.AND P1, PT, R8, 0x1, !P1 ;  /* 0x000000010800780c */ /* 0x000fe40004f24070 */
[----:B0-----:R-:W-:Y:S02]  /*be70*/  SEL R5, RZ, 0x1, !P0 ;  /* 0x00000001ff057807 */ /* 0x001fe40004000000 */
[----:B------:R-:W-:Y:S02]  /*be80*/  ISETP.GE.U32.AND.EX P0, PT, R17, UR9, PT, P2 ;  /* 0x0000000911007c0c */ /* 0x000fe4000bf06120 */
[----:B------:R-:W-:-:S04]  /*be90*/  SEL R4, RZ, 0x1, !P1 ;  /* 0x00000001ff047807 */ /* 0x000fc80004800000 */
[----:B------:R-:W-:Y:S02]  /*bea0*/  LOP3.LUT R0, R4, R0, R5, 0x96, !PT ;  /* 0x0000000004007212 */ /* 0x000fe400078e9605 */
[----:B------:R-:W-:-:S05]  /*beb0*/  PRMT R4, RZ, 0x7610, R4 ;  /* 0x00007610ff047816 */ /* 0x000fca0000000004 */
[----:B------:R-:W-:Y:S05]  /*bec0*/  @P0 BRA `(.L_x_300) ;  /* 0x0000000400500947 */ /* 0x000fea0003800000 */
[----:B------:R-:W0:Y:S01]  /*bed0*/  S2R R15, SR_CTAID.X ;  /* 0x00000000000f7919 */ /* 0x000e220000002500 */
[----:B------:R-:W-:Y:S01]  /*bee0*/  ULDC.64 UR8, c[0x0][0x628] ;  /* 0x00018a0000087ab9 */ /* 0x000fe20000000a00 */
[----:B------:R-:W1:Y:S01]  /*bef0*/  LDC R20, c[0x0][0x144] ;  /* 0x00005100ff147b82 */ /* 0x000e620000000800 */
[----:B------:R-:W-:Y:S01]  /*bf00*/  ISETP.NE.U32.AND P0, PT, RZ, UR8, PT ;  /* 0x00000008ff007c0c */ /* 0x000fe2000bf05070 */
[----:B------:R-:W2:Y:S01]  /*bf10*/  S2R R13, SR_CTAID.Y ;  /* 0x00000000000d7919 */ /* 0x000ea20000002600 */
[----:B------:R-:W-:Y:S01]  /*bf20*/  ULDC UR11, c[0x0][0x630] ;  /* 0x00018c00000b7ab9 */ /* 0x000fe20000000800 */
[----:B------:R-:W-:Y:S01]  /*bf30*/  ULDC UR12, c[0x0][0x150] ;  /* 0x00005400000c7ab9 */ /* 0x000fe20000000800 */
[----:B------:R-:W-:Y:S01]  /*bf40*/  ISETP.NE.AND.EX P0, PT, RZ, UR9, PT, P0 ;  /* 0x00000009ff007c0c */ /* 0x000fe2000bf05300 */
[----:B------:R-:W-:Y:S02]  /*bf50*/  IMAD.MOV.U32 R4, RZ, RZ, R16 ;  /* 0x000000ffff047224 */ /* 0x000fe400078e0010 */
[----:B------:R-:W-:Y:S01]  /*bf60*/  IMAD.MOV.U32 R5, RZ, RZ, R17 ;  /* 0x000000ffff057224 */ /* 0x000fe200078e0011 */
[----:B0-----:R-:W-:-:S09]  /*bf70*/  I2FP.F32.U32 R22, R15 ;  /* 0x0000000f00167245 */ /* 0x001fd20000201000 */
[----:B------:R-:W-:Y:S05]  /*bf80*/  @!P0 BRA `(.L_x_301) ;  /* 0x0000000000288947 */ /* 0x000fea0003800000 */
[----:B------:R-:W-:Y:S02]  /*bf90*/  ULDC UR10, c[0x0][0x634] ;  /* 0x00018d00000a7ab9 */ /* 0x000fe40000000800 */
[----:B------:R-:W-:-:S05]  /*bfa0*/  IADD3 R5, P0, R16, UR10, RZ ;  /* 0x0000000a10057c10 */ /* 0x000fca000ff1e0ff */
[----:B------:R-:W-:-:S04]  /*bfb0*/  IMAD.X R21, RZ, RZ, R17, P0 ;  /* 0x000000ffff157224 */ /* 0x000fc800000e0611 */
[----:B------:R-:W-:-:S04]  /*bfc0*/  IMAD.WIDE.U32 R6, R21, UR8, RZ ;  /* 0x0000000815067c25 */ /* 0x000fc8000f8e00ff */
[----:B------:R-:W-:-:S04]  /*bfd0*/  IMAD.WIDE.U32 R6, P0, R5, UR9, R6 ;  /* 0x0000000905067c25 */ /* 0x000fc8000f800006 */
[----:B------:R-:W-:-:S04]  /*bfe0*/  IMAD.WIDE.U32 R4, R5, UR8, RZ ;  /* 0x0000000805047c25 */ /* 0x000fc8000f8e00ff */
[----:B------:R-:W-:Y:S01]  /*bff0*/  IMAD.MOV.U32 R4, RZ, RZ, R7 ;  /* 0x000000ffff047224 */ /* 0x000fe200078e0007 */
[----:B------:R-:W-:Y:S01]  /*c000*/  IADD3 RZ, P1, R5, R6, RZ ;  /* 0x0000000605ff7210 */ /* 0x000fe20007f3e0ff */
[----:B------:R-:W-:-:S04]  /*c010*/  IMAD.X R5, RZ, RZ, RZ, P0 ;  /* 0x000000ffff057224 */ /* 0x000fc800000e06ff */
[----:B------:R-:W-:-:S08]  /*c020*/  IMAD.WIDE.U32.X R4, R21, UR9, R4, P1 ;  /* 0x0000000915047c25 */ /* 0x000fd000088e0404 */
.L_x_301:
[----:B------:R-:W-:Y:S01]  /*c030*/  FMUL R22, R22, UR12 ;  /* 0x0000000c16167c20 */ /* 0x000fe20008400000 */
[--C-:B------:R-:W-:Y:S01]  /*c040*/  SHF.R.U64 R14, R4, UR11, R5.reuse ;  /* 0x0000000b040e7c19 */ /* 0x100fe20008001205 */
[----:B------:R-:W-:Y:S01]  /*c050*/  ULDC.64 UR8, c[0x0][0x620] ;  /* 0x0001880000087ab9 */ /* 0x000fe20000000a00 */
[----:B------:R-:W-:Y:S01]  /*c060*/  SHF.R.U32.HI R4, RZ, UR11, R5 ;  /* 0x0000000bff047c19 */ /* 0x000fe20008011605 */
[----:B------:R-:W-:Y:S01]  /*c070*/  ULDC.64 UR10, c[0x0][0x640] ;  /* 0x00019000000a7ab9 */ /* 0x000fe20000000a00 */
[----:B------:R-:W-:Y:S01]  /*c080*/  IADD3 R5, P0, RZ, -R14, RZ ;  /* 0x8000000eff057210 */ /* 0x000fe20007f1e0ff */
[----:B------:R-:W0:Y:S04]  /*c090*/  F2I.U32.TRUNC.NTZ R22, R22 ;  /* 0x0000001600167305 */ /* 0x000e28000020f000 */
[----:B------:R-:W-:Y:S01]  /*c0a0*/  IMAD.X R4, RZ, RZ, ~R4, P0 ;  /* 0x000000ffff047224 */ /* 0x000fe200000e0e04 */
[----:B------:R-:W-:-:S03]  /*c0b0*/  ISETP.NE.U32.AND P0, PT, RZ, UR10, PT ;  /* 0x0000000aff007c0c */ /* 0x000fc6000bf05070 */
[----:B------:R-:W-:Y:S01]  /*c0c0*/  IMAD R4, R4, UR8, RZ ;  /* 0x0000000804047c24 */ /* 0x000fe2000f8e02ff */
[----:B------:R-:W-:-:S03]  /*c0d0*/  ISETP.NE.AND.EX P0, PT, RZ, UR11, PT, P0 ;  /* 0x0000000bff007c0c */ /* 0x000fc6000bf05300 */
[C---:B------:R-:W-:Y:S01]  /*c0e0*/  IMAD R7, R5.reuse, UR9, R4 ;  /* 0x0000000905077c24 */ /* 0x040fe2000f8e0204 */
[----:B------:R-:W-:Y:S01]  /*c0f0*/  ULDC UR9, c[0x0][0x154] ;  /* 0x0000550000097ab9 */ /* 0x000fe20000000800 */
[----:B------:R-:W-:Y:S01]  /*c100*/  IMAD.WIDE.U32 R4, R5, UR8, R16 ;  /* 0x0000000805047c25 */ /* 0x000fe2000f8e0010 */
[----:B------:R-:W-:-:S03]  /*c110*/  ULDC UR8, c[0x0][0x618] ;  /* 0x0001860000087ab9 */ /* 0x000fc60000000800 */
[----:B0-----:R-:W-:Y:S02]  /*c120*/  IMAD.MOV R6, RZ, RZ, -R22 ;  /* 0x000000ffff067224 */ /* 0x001fe400078e0a16 */
[----:B------:R-:W-:Y:S02]  /*c130*/  IMAD.IADD R5, R5, 0x1, R7 ;  /* 0x0000000105057824 */ /* 0x000fe400078e0207 */
[----:B-1----:R-:W-:Y:S01]  /*c140*/  IMAD R15, R20, R6, R15 ;  /* 0x00000006140f7224 */ /* 0x002fe200078e020f */
[----:B--2---:R-:W-:Y:S01]  /*c150*/  I2FP.F32.U32 R6, R13 ;  /* 0x0000000d00067245 */ /* 0x004fe20000201000 */
[----:B------:R-:W0:Y:S01]  /*c160*/  LDC R20, c[0x0][0x148] ;  /* 0x00005200ff147b82 */ /* 0x000e220000000800 */
[--C-:B------:R-:W-:Y:S02]  /*c170*/  SHF.R.U64 R21, R4, UR8, R5.reuse ;  /* 0x0000000804157c19 */ /* 0x100fe40008001205 */
[----:B------:R-:W-:Y:S01]  /*c180*/  SHF.R.U32.HI R4, RZ, UR8, R5 ;  /* 0x00000008ff047c19 */ /* 0x000fe20008011605 */
[----:B------:R-:W-:Y:S01]  /*c190*/  FMUL R6, R6, UR9 ;  /* 0x0000000906067c20 */ /* 0x000fe20008400000 */
[----:B------:R-:W-:-:S02]  /*c1a0*/  ULDC UR8, c[0x0][0x608] ;  /* 0x0001820000087ab9 */ /* 0x000fc40000000800 */
[--C-:B------:R-:W-:Y:S01]  /*c1b0*/  SHF.R.U64 R23, R21, UR8, R4.reuse ;  /* 0x0000000815177c19 */ /* 0x100fe20008001204 */
[----:B------:R1:W2:Y:S01]  /*c1c0*/  F2I.U32.TRUNC.NTZ R24, R6 ;  /* 0x0000000600187305 */ /* 0x0002a2000020f000 */
[----:B------:R-:W-:Y:S01]  /*c1d0*/  SHF.R.U32.HI R4, RZ, UR8, R4 ;  /* 0x00000008ff047c19 */ /* 0x000fe20008011604 */
[----:B------:R-:W-:-:S03]  /*c1e0*/  ULDC UR8, c[0x0][0x658] ;  /* 0x0001960000087ab9 */ /* 0x000fc60000000800 */
[--C-:B------:R-:W-:Y:S02]  /*c1f0*/  SHF.R.U64 R22, R23, UR8, R4.reuse ;  /* 0x0000000817167c19 */ /* 0x100fe40008001204 */
[----:B------:R-:W-:-:S03]  /*c200*/  SHF.R.U32.HI R25, RZ, UR8, R4 ;  /* 0x00000008ff197c19 */ /* 0x000fc60008011604 */
[----:B------:R-:W-:Y:S02]  /*c210*/  IMAD.MOV.U32 R4, RZ, RZ, R22 ;  /* 0x000000ffff047224 */ /* 0x000fe400078e0016 */
[----:B------:R-:W-:Y:S01]  /*c220*/  IMAD.MOV.U32 R5, RZ, RZ, R25 ;  /* 0x000000ffff057224 */ /* 0x000fe200078e0019 */
[----:B-1----:R-:W-:Y:S06]  /*c230*/  @!P0 BRA `(.L_x_302) ;  /* 0x0000000000288947 */ /* 0x002fec0003800000 */
        /* <DEDUP_REMOVED lines=10> */
.L_x_302:
[----:B------:R-:W-:Y:S01]  /*c2e0*/  ISETP.NE.AND P0, PT, R2, 0x1, PT ;  /* 0x000000010200780c */ /* 0x000fe20003f05270 */
[----:B------:R-:W-:Y:S01]  /*c2f0*/  ULDC UR8, c[0x0][0x648] ;  /* 0x0001920000087ab9 */ /* 0x000fe20000000800 */
[----:B------:R-:W-:Y:S01]  /*c300*/  LOP3.LUT R23, R23, UR6, RZ, 0xc0, !PT ;  /* 0x0000000617177c12 */ /* 0x000fe2000f8ec0ff */
[----:B--2---:R-:W-:Y:S01]  /*c310*/  IMAD.MOV R24, RZ, RZ, -R24 ;  /* 0x000000ffff187224 */ /* 0x004fe200078e0a18 */
[----:B------:R-:W-:Y:S01]  /*c320*/  SHF.R.U64 R4, R4, UR8, R5 ;  /* 0x0000000804047c19 */ /* 0x000fe20008001205 */
[----:B------:R-:W-:Y:S01]  /*c330*/  ULDC UR8, c[0x0][0x638] ;  /* 0x00018e0000087ab9 */ /* 0x000fe20000000800 */
[----:B------:R-:W-:Y:S01]  /*c340*/  LOP3.LUT R21, R21, UR4, RZ, 0xc0, !PT ;  /* 0x0000000415157c12 */ /* 0x000fe2000f8ec0ff */
[----:B------:R-:W-:Y:S01]  /*c350*/  ULDC UR9, c[0x0][0x610] ;  /* 0x0001840000097ab9 */ /* 0x000fe20000000800 */
[----:B------:R-:W-:Y:S02]  /*c360*/  IMAD.MOV.U32 R6, RZ, RZ, R14 ;  /* 0x000000ffff067224 */ /* 0x000fe400078e000e */
[----:B------:R-:W-:-:S02]  /*c370*/  IMAD.MOV R5, RZ, RZ, -R4 ;  /* 0x000000ffff057224 */ /* 0x000fc400078e0a04 */
[----:B------:R-:W-:Y:S02]  /*c380*/  IMAD R4, R4, UR5, R23 ;  /* 0x0000000504047c24 */ /* 0x000fe4000f8e0217 */
[----:B0-----:R-:W-:Y:S02]  /*c390*/  @P0 IMAD R15, R20, R24, R13 ;  /* 0x00000018140f0224 */ /* 0x001fe400078e020d */
[----:B------:R-:W-:Y:S01]  /*c3a0*/  IMAD R22, R5, UR8, R22 ;  /* 0x0000000805167c24 */ /* 0x000fe2000f8e0216 */
[----:B------:R-:W-:Y:S01]  /*c3b0*/  ULDC UR8, c[0x0][0x600] ;  /* 0x0001800000087ab9 */ /* 0x000fe20000000800 */
[----:B------:R-:W-:Y:S02]  /*c3c0*/  IMAD R15, R4, UR9, R15 ;  /* 0x00000009040f7c24 */ /* 0x000fe4000f8e020f */
[----:B------:R-:W-:Y:S02]  /*c3d0*/  IMAD R22, R22, UR8, R21 ;  /* 0x0000000816167c24 */ /* 0x000fe4000f8e0215 */
[----:B------:R-:W-:-:S03]  /*c3e0*/  IMAD.MOV.U32 R4, RZ, RZ, 0x1 ;  /* 0x00000001ff047424 */ /* 0x000fc600078e00ff */
[----:B------:R-:W-:Y:S02]  /*c3f0*/  SEL R7, R22, R15, !P0 ;  /* 0x0000000f16077207 */ /* 0x000fe40004000000 */
[----:B------:R-:W-:-:S07]  /*c400*/  SEL R13, R15, R22, !P0 ;  /* 0x000000160f0d7207 */ /* 0x000fce0004000000 */
.L_x_300:
[----:B------:R-:W-:Y:S05]  /*c410*/  BSYNC B1 ;  /* 0x0000000000017941 */ /* 0x000fea0003800000 */
.L_x_299:
[----:B------:R-:W-:-:S13]  /*c420*/  LOP3.LUT P0, RZ, R4, 0xff, RZ, 0xc0, !PT ;  /* 0x000000ff04ff7812 */ /* 0x000fda000780c0ff */
[----:B------:R-:W-:Y:S05]  /*c430*/  @P0 BRA `(.L_x_303) ;  /* 0xfffffff400040947 */ /* 0x000fea000383ffff */
[----:B------:R-:W-:Y:S05]  /*c440*/  BSYNC B0 ;  /* 0x0000000000007941 */ /* 0x000fea0003800000 */
.L_x_292:
[----:B------:R-:W-:-:S03]  /*c450*/  UMOV UR8, 0xffffffff ;  /* 0xffffffff00087882 */ /* 0x000fc60000000000 */
[----:B------:R-:W-:Y:S05]  /*c460*/  BRA.DIV UR8, `(.L_x_304) ;  /* 0x0000000208cc7947 */ /* 0x000fea000b800000 */
[----:B------:R-:W-:-:S13]  /*c470*/  ELECT P6, URZ, PT ;  /* 0x00000000003f782f */ /* 0x000fda00038c0000 */
.L_x_316:
[----:B------:R-:W-:Y:S04]  /*c480*/  BSSY B0, `(.L_x_305) ;  /* 0x0000019000007945 */ /* 0x000fe80003800000 */
[----:B------:R-:W-:Y:S05]  /*c490*/  @!P6 BRA `(.L_x_306) ;  /* 0x00000000005ce947 */ /* 0x000fea0003800000 */
[----:B------:R-:W-:-:S04]  /*c4a0*/  LOP3.LUT R19, R19, 0x2, RZ, 0xfc, !PT ;  /* 0x0000000213137812 */ /* 0x000fc800078efcff */
[----:B------:R-:W-:-:S13]  /*c4b0*/  ISETP.NE.AND P0, PT, R19, 0x3, PT ;  /* 0x000000031300780c */ /* 0x000fda0003f05270 */
[----:B------:R-:W-:Y:S05]  /*c4c0*/  @!P0 BRA `(.L_x_307) ;  /* 0x0000000000048947 */ /* 0x000fea0003800000 */
[----:B------:R-:W-:Y:S01]  /*c4d0*/  BPT.TRAP 0x1 ;  /* 0x000000040000795c */ /* 0x000fe20000300000 */
.L_x_307:
[----:B------:R-:W0:Y:S01]  /*c4e0*/  S2R R5, SR_CgaCtaId ;  /* 0x0000000000057919 */ /* 0x000e220000008800 */
[----:B------:R-:W-:Y:S02]  /*c4f0*/  MOV R2, 0x400 ;  /* 0x0000040000027802 */ /* 0x000fe40000000f00 */
[----:B------:R-:W-:Y:S02]  /*c500*/  SHF.L.U32 R4, R0, 0x1f, RZ ;  /* 0x0000001f00047819 */ /* 0x000fe400000006ff */
[----:B0-----:R-:W-:-:S05]  /*c510*/  LEA R2, R5, R2, 0x18 ;  /* 0x0000000205027211 */ /* 0x001fca00078ec0ff */
[----:B------:R-:W-:-:S04]  /*c520*/  VIADD R2, R2, 0x10 ;  /* 0x0000001002027836 */ /* 0x000fc80000000000 */
[C---:B------:R-:W-:Y:S02]  /*c530*/  IMAD R7, R3.reuse, 0x8, R2 ;  /* 0x0000000803077824 */ /* 0x040fe400078e0202 */
[----:B------:R-:W-:Y:S02]  /*c540*/  VIADD R3, R3, 0x1 ;  /* 0x0000000103037836 */ /* 0x000fe40000000000 */
[----:B------:R-:W0:Y:S03]  /*c550*/  SYNCS.PHASECHK.TRANS64.TRYWAIT P0, [R7+URZ], R4 ;  /* 0x00000004070075a7 */ /* 0x000e26000800017f */
[----:B------:R-:W-:-:S04]  /*c560*/  ISETP.NE.AND P1, PT, R3, 0x2, PT ;  /* 0x000000020300780c */ /* 0x000fc80003f25270 */
[----:B------:R-:W-:Y:S02]  /*c570*/  SEL R5, RZ, 0x1, P1 ;  /* 0x00000001ff057807 */ /* 0x000fe40000800000 */
[----:B------:R-:W-:Y:S02]  /*c580*/  SEL R3, R3, RZ, P1 ;  /* 0x000000ff03037207 */ /* 0x000fe40000800000 */
[----:B------:R-:W-:Y:S01]  /*c590*/  LOP3.LUT R0, R0, R5, RZ, 0x3c, !PT ;  /* 0x0000000500007212 */ /* 0x000fe200078e3cff */
[----:B0-----:R-:W-:Y:S06]  /*c5a0*/  @!P0 BRA `(.L_x_308) ;  /* 0x00000000009c8947 */ /* 0x001fec0003800000 */
.L_x_317:
[----:B------:R-:W-:Y:S01]  /*c5b0*/  IMAD R3, R3, 0x8, R2 ;  /* 0x0000000803037824 */ /* 0x000fe200078e0202 */
[----:B------:R-:W-:-:S07]  /*c5c0*/  SHF.L.U32 R0, R0, 0x1f, RZ ;  /* 0x0000001f00007819 */ /* 0x000fce00000006ff */
.L_x_309:
[----:B-1----:R1:W2:Y:S02]  /*c5d0*/  SYNCS.PHASECHK.TRANS64.TRYWAIT P0, [R3+URZ], R0 ;  /* 0x00000000030075a7 */ /* 0x0022a4000800017f */
[----:B--2---:R-:W-:Y:S05]  /*c5e0*/  @!P0 NANOSLEEP.SYNCS 0x989680 ;  /* 0x009896800000895d */ /* 0x004fea0003900000 */
[----:B------:R-:W2:Y:S02]  /*c5f0*/  @!P0 SYNCS.PHASECHK.TRANS64 P0, [R3+URZ], R0 ;  /* 0x00000000030085a7 */ /* 0x000ea4000800007f */
[----:B--2---:R-:W-:Y:S05]  /*c600*/  @!P0 BRA `(.L_x_309) ;  /* 0xfffffffc00f08947 */ /* 0x004fea000383ffff */
.L_x_306:
[----:B------:R-:W-:Y:S05]  /*c610*/  BSYNC B0 ;  /* 0x0000000000007941 */ /* 0x000fea0003800000 */
.L_x_305:
[----:B------:R-:W-:Y:S05]  /*c620*/  EXIT ;  /* 0x000000000000794d */ /* 0x000fea0003800000 */
.L_x_21:
[----:B---3--:R3:W4:Y:S02]  /*c630*/  SYNCS.PHASECHK.TRANS64.TRYWAIT P1, [R3+URZ], R0 ;  /* 0x00000000030075a7 */ /* 0x008724000802017f */
[----:B----4-:R-:W-:Y:S05]  /*c640*/  @!P1 NANOSLEEP.SYNCS 0x989680 ;  /* 0x009896800000995d */ /* 0x010fea0003900000 */
[----:B------:R-:W4:Y:S02]  /*c650*/  @!P1 SYNCS.PHASECHK.TRANS64 P1, [R3+URZ], R0 ;  /* 0x00000000030095a7 */ /* 0x000f24000802007f */
[----:B----4-:R-:W-:Y:S05]  /*c660*/  @!P1 BRA `(.L_x_21) ;  /* 0xfffffffc00f09947 */ /* 0x010fea000383ffff */
[----:B------:R-:W-:Y:S05]  /*c670*/  BRA `(.L_x_20) ;  /* 0xffffff4c007c7947 */ /* 0x000fea000383ffff */
.L_x_26:
[----:B-1----:R1:W2:Y:S02]  /*c680*/  SYNCS.PHASECHK.TRANS64.TRYWAIT P1, [R5+URZ], R4 ;  /* 0x00000004050075a7 */ /* 0x0022a4000802017f */
[----:B--2---:R-:W-:Y:S05]  /*c690*/  @!P1 NANOSLEEP.SYNCS 0x989680 ;  /* 0x009896800000995d */ /* 0x004fea0003900000 */
[----:B------:R-:W2:Y:S02]  /*c6a0*/  @!P1 SYNCS.PHASECHK.TRANS64 P1, [R5+URZ], R4 ;  /* 0x00000004050095a7 */ /* 0x000ea4000802007f */
[----:B--2---:R-:W-:Y:S05]  /*c6b0*/  @!P1 BRA `(.L_x_26) ;  /* 0xfffffffc00f09947 */ /* 0x004fea000383ffff */
[----:B------:R-:W-:Y:S05]  /*c6c0*/  BRA `(.L_x_25) ;  /* 0xffffff5400807947 */ /* 0x000fea000383ffff */
.L_x_293:
[----:B------:R-:W-:Y:S01]  /*c6d0*/  BSSY B1, `(.L_x_310) ;  /* 0x0000006000017945 */ /* 0x000fe20003800000 */
[----:B------:R-:W-:-:S07]  /*c6e0*/  IMAD.MOV.U32 R15, RZ, RZ, -0x1 ;  /* 0xffffffffff0f7424 */ /* 0x000fce00078e00ff */
[----:B------:R-:W-:Y:S05]  /*c6f0*/  WARPSYNC.COLLECTIVE R15, `(.L_x_311) ;  /* 0x000000000f0c7348 */ /* 0x000fea0003c00000 */
[----:B------:R-:W-:Y:S02]  /*c700*/  ELECT P6, UR62, PT ;  /* 0x00000000003e782f */ /* 0x000fe400038c0000 */
[----:B------:R-:W-:Y:S01]  /*c710*/  MOV R14, UR62 ;  /* 0x0000003e000e7c02 */ /* 0x000fe20008000f00 */
[----:B------:R-:W-:Y:S10]  /*c720*/  ENDCOLLECTIVE ;  /* 0x000000000000791b */ /* 0x000ff40003800000 */
.L_x_311:
[----:B------:R-:W-:Y:S05]  /*c730*/  BSYNC B1 ;  /* 0x0000000000017941 */ /* 0x000fea0003800000 */
.L_x_310:
[----:B------:R-:W-:Y:S05]  /*c740*/  BRA `(.L_x_312) ;  /* 0xfffffff0004c7947 */ /* 0x000fea000383ffff */
.L_x_296:
[----:B0-----:R0:W1:Y:S02]  /*c750*/  SYNCS.PHASECHK.TRANS64.TRYWAIT P0, [R22+URZ+0x10], R13 ;  /* 0x0000100d160075a7 */ /* 0x001064000800017f */
[----:B-1----:R-:W-:Y:S05]  /*c760*/  @!P0 NANOSLEEP.SYNCS 0x989680 ;  /* 0x009896800000895d */ /* 0x002fea0003900000 */
[----:B------:R-:W1:Y:S02]  /*c770*/  @!P0 SYNCS.PHASECHK.TRANS64 P0, [R22+URZ+0x10], R13 ;  /* 0x0000100d160085a7 */ /* 0x000e64000800007f */
[----:B-1----:R-:W-:Y:S05]  /*c780*/  @!P0 BRA `(.L_x_296) ;  /* 0xfffffffc00f08947 */ /* 0x002fea000383ffff */
[----:B------:R-:W-:Y:S05]  /*c790*/  BRA `(.L_x_313) ;  /* 0xfffffff0008c7947 */ /* 0x000fea000383ffff */
.L_x_304:
[----:B------:R-:W-:Y:S01]  /*c7a0*/  BSSY B0, `(.L_x_314) ;  /* 0x0000006000007945 */ /* 0x000fe20003800000 */
[----:B------:R-:W-:-:S07]  /*c7b0*/  IMAD.MOV.U32 R15, RZ, RZ, -0x1 ;  /* 0xffffffffff0f7424 */ /* 0x000fce00078e00ff */
[----:B------:R-:W-:Y:S05]  /*c7c0*/  WARPSYNC.COLLECTIVE R15, `(.L_x_315) ;  /* 0x000000000f0c7348 */ /* 0x000fea0003c00000 */
[----:B------:R-:W-:Y:S02]  /*c7d0*/  ELECT P6, UR62, PT ;  /* 0x00000000003e782f */ /* 0x000fe400038c0000 */
[----:B------:R-:W-:Y:S01]  /*c7e0*/  MOV R14, UR62 ;  /* 0x0000003e000e7c02 */ /* 0x000fe20008000f00 */
[----:B------:R-:W-:Y:S10]  /*c7f0*/  ENDCOLLECTIVE ;  /* 0x000000000000791b */ /* 0x000ff40003800000 */
.L_x_315:
[----:B------:R-:W-:Y:S05]  /*c800*/  BSYNC B0 ;  /* 0x0000000000007941 */ /* 0x000fea0003800000 */
.L_x_314:
[----:B------:R-:W-:Y:S05]  /*c810*/  BRA `(.L_x_316) ;  /* 0xfffffffc00187947 */ /* 0x000fea000383ffff */
.L_x_308:
[----:B0-----:R0:W1:Y:S02]  /*c820*/  SYNCS.PHASECHK.TRANS64.TRYWAIT P0, [R7+URZ], R4 ;  /* 0x00000004070075a7 */ /* 0x001064000800017f */
[----:B-1----:R-:W-:Y:S05]  /*c830*/  @!P0 NANOSLEEP.SYNCS 0x989680 ;  /* 0x009896800000895d */ /* 0x002fea0003900000 */
[----:B------:R-:W1:Y:S02]  /*c840*/  @!P0 SYNCS.PHASECHK.TRANS64 P0, [R7+URZ], R4 ;  /* 0x00000004070085a7 */ /* 0x000e64000800007f */
[----:B-1----:R-:W-:Y:S05]  /*c850*/  @!P0 BRA `(.L_x_308) ;  /* 0xfffffffc00f08947 */ /* 0x002fea000383ffff */
[----:B------:R-:W-:Y:S05]  /*c860*/  BRA `(.L_x_317) ;  /* 0xfffffffc00507947 */ /* 0x000fea000383ffff */
.L_x_318:
[----:B------:R-:W-:-:S00]  /*c870*/  BRA `(.L_x_318) ;  /* 0xfffffffc00fc7947 */ /* 0x000fc0000383ffff */
[----:B------:R-:W-:-:S00]  /*c880*/  NOP ;  /* 0x0000000000007918 */ /* 0x000fc00000000000 */
[----:B------:R-:W-:-:S00]  /*c890*/  NOP ;  /* 0x0000000000007918 */ /* 0x000fc00000000000 */
[----:B------:R-:W-:-:S00]  /*c8a0*/  NOP ;  /* 0x0000000000007918 */ /* 0x000fc00000000000 */
[----:B------:R-:W-:-:S00]  /*c8b0*/  NOP ;  /* 0x0000000000007918 */ /* 0x000fc00000000000 */
[----:B------:R-:W-:-:S00]  /*c8c0*/  NOP ;  /* 0x0000000000007918 */ /* 0x000fc00000000000 */
[----:B------:R-:W-:-:S00]  /*c8d0*/  NOP ;  /* 0x0000000000007918 */ /* 0x000fc00000000000 */
[----:B------:R-:W-:-:S00]  /*c8e0*/  NOP ;  /* 0x0000000000007918 */ /* 0x000fc00000000000 */
[----:B------:R-:W-:-:S00]  /*c8f0*/  NOP ;  /* 0x0000000000007918 */ /* 0x000fc00000000000 */
.L_x_319:


//--------------------- .nv.global.init           --------------------------
	.section	.nv.global.init,"aw",@progbits
.nv.global.init:
	.type		$str$22,@object
	.size		$str$22,($str$23 - $str$22)
$str$22:
        /*0000*/ 	.byte	0x6b, 0x5f, 0x74, 0x69, 0x6c, 0x65, 0x5f, 0x63, 0x6f, 0x75, 0x6e, 0x74, 0x20, 0x3e, 0x3d, 0x20
        /*0010*/ 	.byte	0x31, 0x00
	.type		$str$23,@object
	.size		$str$23,(__unnamed_1 - $str$23)
$str$23:
        /*0012*/ 	.byte	0x2f, 0x74, 0x6d, 0x70, 0x2f, 0x63, 0x75, 0x74, 0x6c, 0x61, 0x73, 0x73, 0x5f, 0x73, 0x77, 0x65
        /*0022*/ 	.byte	0x65, 0x70, 0x5f, 0x73, 0x72, 0x63, 0x2f, 0x69, 0x6e, 0x63, 0x6c, 0x75, 0x64, 0x65, 0x2f, 0x63
        /*0032*/ 	.byte	0x75, 0x74, 0x6c, 0x61, 0x73, 0x73, 0x2f, 0x67, 0x65, 0x6d, 0x6d, 0x2f, 0x63, 0x6f, 0x6c, 0x6c
        /*0042*/ 	.byte	0x65, 0x63, 0x74, 0x69, 0x76, 0x65, 0x2f, 0x73, 0x6d, 0x39, 0x30, 0x5f, 0x6d, 0x6d, 0x61, 0x5f
        /*0052*/ 	.byte	0x74, 0x6d, 0x61, 0x5f, 0x67, 0x6d, 0x6d, 0x61, 0x5f, 0x73, 0x73, 0x5f, 0x77, 0x61, 0x72, 0x70
        /*0062*/ 	.byte	0x73, 0x70, 0x65, 0x63, 0x69, 0x61, 0x6c, 0x69, 0x7a, 0x65, 0x64, 0x2e, 0x68, 0x70, 0x70, 0x00
	.type		__unnamed_1,@object
	.size		__unnamed_1,(.L_0 - __unnamed_1)
__unnamed_1:
        /*0072*/ 	.byte	0x76, 0x6f, 0x69, 0x64, 0x20, 0x63, 0x75, 0x74, 0x6c, 0x61, 0x73, 0x73, 0x3a, 0x3a, 0x67, 0x65
        /* <DEDUP_REMOVED lines=177> */
        /*0b92*/ 	.byte	0x3a, 0x69, 0x64, 0x65, 0x6e, 0x74, 0x69, 0x74, 0x79, 0x5d, 0x00
.L_0:


//--------------------- .nv.shared._ZN7cutlass13device_kernelINS_4gemm6kernel13GemmUniversalIN4cute5tupleIJiiiiEEENS1_10collective13CollectiveMmaINS1_34MainloopSm90TmaGmmaWarpSpecializedILi2ENS5_IJNS4_1CILi1EEENSA_ILi2EEESB_EEENS1_35KernelTmaWarpSpecializedCooperativeEEENS5_IJNSA_ILi256EEENSA_ILi128EEENSA_ILi64EEEEEENS_10tfloat32_tENS5_IJlSB_lEEESK_SL_NS4_8TiledMMAINS4_8MMA_AtomIJNS4_4SM904GMMA30MMA_64x128x8_F32TF32TF32_SS_TNILNSP_7ScaleInE1ELSR_1EEEEEENS4_6LayoutINS5_IJSC_SB_SB_EEENS5_IJSB_NSA_ILi0EEESW_EEEEENS5_IJNS4_10UnderscoreESZ_SZ_EEEEENS4_23SM90_TMA_LOAD_MULTICASTENS4_14ComposedLayoutINS4_7SwizzleILi3ELi4ELi3EEENS4_18smem_ptr_flag_bitsILi32EEENSU_INS5_IJNSA_ILi8EEENSA_ILi32EEEEEENS5_IJS19_SB_EEEEEEEvNS4_8identityENS4_13SM90_TMA_LOADES1D_vS1E_EENS_8epilogue10collective6detail29Sm90TmaWarpSpecializedAdapterINS1I_15DefaultEpilogueISK_SL_SL_NS1H_6thread17LinearCombinationISK_Li1EffLNS1M_9ScaleType4KindE0ELNS_15FloatRoundStyleE2ESK_EENS1_15EpilogueDefaultEEEEEvvEEEEvNT_6ParamsE --------------------------
	.section	.nv.shared._ZN7cutlass13device_kernelINS_4gemm6kernel13GemmUniversalIN4cute5tupleIJiiiiEEENS1_10collective13CollectiveMmaINS1_34MainloopSm90TmaGmmaWarpSpecializedILi2ENS5_IJNS4_1CILi1EEENSA_ILi2EEESB_EEENS1_35KernelTmaWarpSpecializedCooperativeEEENS5_IJNSA_ILi256EEENSA_ILi128EEENSA_ILi64EEEEEENS_10tfloat32_tENS5_IJlSB_lEEESK_SL_NS4_8TiledMMAINS4_8MMA_AtomIJNS4_4SM904GMMA30MMA_64x128x8_F32TF32TF32_SS_TNILNSP_7ScaleInE1ELSR_1EEEEEENS4_6LayoutINS5_IJSC_SB_SB_EEENS5_IJSB_NSA_ILi0EEESW_EEEEENS5_IJNS4_10UnderscoreESZ_SZ_EEEEENS4_23SM90_TMA_LOAD_MULTICASTENS4_14ComposedLayoutINS4_7SwizzleILi3ELi4ELi3EEENS4_18smem_ptr_flag_bitsILi32EEENSU_INS5_IJNSA_ILi8EEENSA_ILi32EEEEEENS5_IJS19_SB_EEEEEEEvNS4_8identityENS4_13SM90_TMA_LOADES1D_vS1E_EENS_8epilogue10collective6detail29Sm90TmaWarpSpecializedAdapterINS1I_15DefaultEpilogueISK_SL_SL_NS1H_6thread17LinearCombinationISK_Li1EffLNS1M_9ScaleType4KindE0ELNS_15FloatRoundStyleE2ESK_EENS1_15EpilogueDefaultEEEEEvvEEEEvNT_6ParamsE,"aw",@nobits
	.sectionflags	@""
	.align	16
	.zero		1024


//--------------------- .nv.shared.reserved.0     --------------------------
	.section	.nv.shared.reserved.0,"aw",@nobits
	.weak		__nv_reservedSMEM_offset_0_alias
	.size		__nv_reservedSMEM_offset_0_alias, 0, 0
	.other		__nv_reservedSMEM_offset_0_alias,@"STO_CUDA_RESERVED_SHARED STV_DEFAULT"
__nv_reservedSMEM_offset_0_alias:
	.zero		0


//--------------------- .nv.global                --------------------------
	.section	.nv.global,"aw",@nobits
.nv.global:
	.type		_ZN39_INTERNAL_f3c87d20_4_k_cu_c5571a85_54524cute1_E,@object
	.size		_ZN39_INTERNAL_f3c87d20_4_k_cu_c5571a85_54524cute1_E,(_ZN39_INTERNAL_f3c87d20_4_k_cu_c5571a85_54524cuda3std3__45__cpo6cbeginE - _ZN39_INTERNAL_f3c87d20_4_k_cu_c5571a85_54524cute1_E)
_ZN39_INTERNAL_f3c87d20_4_k_cu_c5571a85_54524cute1_E:
	.zero		1
	.type		_ZN39_INTERNAL_f3c87d20_4_k_cu_c5571a85_54524cuda3std3__45__cpo6cbeginE,@object
	.size		_ZN39_INTERNAL_f3c87d20_4_k_cu_c5571a85_54524cuda3std3__45__cpo6cbeginE,(_ZN39_INTERNAL_f3c87d20_4_k_cu_c5571a85_54524cuda3std3__48in_placeE - _ZN39_INTERNAL_f3c87d20_4_k_cu_c5571a85_54524cuda3std3__45__cpo6cbeginE)
_ZN39_INTERNAL_f3c87d20_4_k_cu_c5571a85_54524cuda3std3__45__cpo6cbeginE:
	.zero		1
	.type		_ZN39_INTERNAL_f3c87d20_4_k_cu_c5571a85_54524cuda3std3__48in_placeE,@object
	.size		_ZN39_INTERNAL_f3c87d20_4_k_cu_c5571a85_54524cuda3std3__48in_placeE,(_ZN39_INTERNAL_f3c87d20_4_k_cu_c5571a85_54524cuda3std6ranges3__45__cpo9iter_moveE - _ZN39_INTERNAL_f3c87d20_4_k_cu_c5571a85_54524cuda3std3__48in_placeE)
_ZN39_INTERNAL_f3c87d20_4_k_cu_c5571a85_54524cuda3std3__48in_placeE:
	.zero		1
	.type		_ZN39_INTERNAL_f3c87d20_4_k_cu_c5571a85_54524cuda3std6ranges3__45__cpo9iter_moveE,@object
	.size		_ZN39_INTERNAL_f3c87d20_4_k_cu_c5571a85_54524cuda3std6ranges3__45__cpo9iter_moveE,(_ZN39_INTERNAL_f3c87d20_4_k_cu_c5571a85_54524cuda3std3__45__cpo5beginE - _ZN39_INTERNAL_f3c87d20_4_k_cu_c5571a85_54524cuda3std6ranges3__45__cpo9iter_moveE)
_ZN39_INTERNAL_f3c87d20_4_k_cu_c5571a85_54524cuda3std6ranges3__45__cpo9iter_moveE:
	.zero		1
	.type		_ZN39_INTERNAL_f3c87d20_4_k_cu_c5571a85_54524cuda3std3__45__cpo5beginE,@object
	.size		_ZN39_INTERNAL_f3c87d20_4_k_cu_c5571a85_54524cuda3std3__45__cpo5beginE,(_ZN39_INTERNAL_f3c87d20_4_k_cu_c5571a85_54524cuda3std3__441_GLOBAL__N__f3c87d20_4_k_cu_c5571a85_54526ignoreE - _ZN39_INTERNAL_f3c87d20_4_k_cu_c5571a85_54524cuda3std3__45__cpo5beginE)
_ZN39_INTERNAL_f3c87d20_4_k_cu_c5571a85_54524cuda3std3__45__cpo5beginE:
	.zero		1
	.type		_ZN39_INTERNAL_f3c87d20_4_k_cu_c5571a85_54524cuda3std3__441_GLOBAL__N__f3c87d20_4_k_cu_c5571a85_54526ignoreE,@object
	.size		_ZN39_INTERNAL_f3c87d20_4_k_cu_c5571a85_54524cuda3std3__441_GLOBAL__N__f3c87d20_4_k_cu_c5571a85_54526ignoreE,(_ZN39_INTERNAL_f3c87d20_4_k_cu_c5571a85_54524cute7productE - _ZN39_INTERNAL_f3c87d20_4_k_cu_c5571a85_54524cuda3std3__441_GLOBAL__N__f3c87d20_4_k_cu_c5571a85_54526ignoreE)
_ZN39_INTERNAL_f3c87d20_4_k_cu_c5571a85_54524cuda3std3__441_GLOBAL__N__f3c87d20_4_k_cu_c5571a85_54526ignoreE:
	.zero		1
	.type		_ZN39_INTERNAL_f3c87d20_4_k_cu_c5571a85_54524cute7productE,@object
	.size		_ZN39_INTERNAL_f3c87d20_4_k_cu_c5571a85_54524cute7productE,(_ZN39_INTERNAL_f3c87d20_4_k_cu_c5571a85_54524cuda3std3__45__cpo3endE - _ZN39_INTERNAL_f3c87d20_4_k_cu_c5571a85_54524cute7productE)
_ZN39_INTERNAL_f3c87d20_4_k_cu_c5571a85_54524cute7productE:
	.zero		1
	.type		_ZN39_INTERNAL_f3c87d20_4_k_cu_c5571a85_54524cuda3std3__45__cpo3endE,@object
	.size		_ZN39_INTERNAL_f3c87d20_4_k_cu_c5571a85_54524cuda3std3__45__cpo3endE,(_ZN39_INTERNAL_f3c87d20_4_k_cu_c5571a85_54524cuda3std3__419piecewise_constructE - _ZN39_INTERNAL_f3c87d20_4_k_cu_c5571a85_54524cuda3std3__45__cpo3endE)
_ZN39_INTERNAL_f3c87d20_4_k_cu_c5571a85_54524cuda3std3__45__cpo3endE:
	.zero		1
	.type		_ZN39_INTERNAL_f3c87d20_4_k_cu_c5571a85_54524cuda3std3__419piecewise_constructE,@object
	.size		_ZN39_INTERNAL_f3c87d20_4_k_cu_c5571a85_54524cuda3std3__419piecewise_constructE,(_ZN39_INTERNAL_f3c87d20_4_k_cu_c5571a85_54524cuda3std3__45__cpo4cendE - _ZN39_INTERNAL_f3c87d20_4_k_cu_c5571a85_54524cuda3std3__419piecewise_constructE)
_ZN39_INTERNAL_f3c87d20_4_k_cu_c5571a85_54524cuda3std3__419piecewise_constructE:
	.zero		1
	.type		_ZN39_INTERNAL_f3c87d20_4_k_cu_c5571a85_54524cuda3std3__45__cpo4cendE,@object
	.size		_ZN39_INTERNAL_f3c87d20_4_k_cu_c5571a85_54524cuda3std3__45__cpo4cendE,(_ZN39_INTERNAL_f3c87d20_4_k_cu_c5571a85_54524cuda3std6ranges3__45__cpo4swapE - _ZN39_INTERNAL_f3c87d20_4_k_cu_c5571a85_54524cuda3std3__45__cpo4cendE)
_ZN39_INTERNAL_f3c87d20_4_k_cu_c5571a85_54524cuda3std3__45__cpo4cendE:
	.zero		1
	.type		_ZN39_INTERNAL_f3c87d20_4_k_cu_c5571a85_54524cuda3std6ranges3__45__cpo4swapE,@object
	.size		_ZN39_INTERNAL_f3c87d20_4_k_cu_c5571a85_54524cuda3std6ranges3__45__cpo4swapE,(.L_8 - _ZN39_INTERNAL_f3c87d20_4_k_cu_c5571a85_54524cuda3std6ranges3__45__cpo4swapE)
_ZN39_INTERNAL_f3c87d20_4_k_cu_c5571a85_54524cuda3std6ranges3__45__cpo4swapE:
	.zero		1
.L_8:


//--------------------- .nv.constant0._ZN7cutlass13device_kernelINS_4gemm6kernel13GemmUniversalIN4cute5tupleIJiiiiEEENS1_10collective13CollectiveMmaINS1_34MainloopSm90TmaGmmaWarpSpecializedILi2ENS5_IJNS4_1CILi1EEENSA_ILi2EEESB_EEENS1_35KernelTmaWarpSpecializedCooperativeEEENS5_IJNSA_ILi256EEENSA_ILi128EEENSA_ILi64EEEEEENS_10tfloat32_tENS5_IJlSB_lEEESK_SL_NS4_8TiledMMAINS4_8MMA_AtomIJNS4_4SM904GMMA30MMA_64x128x8_F32TF32TF32_SS_TNILNSP_7ScaleInE1ELSR_1EEEEEENS4_6LayoutINS5_IJSC_SB_SB_EEENS5_IJSB_NSA_ILi0EEESW_EEEEENS5_IJNS4_10UnderscoreESZ_SZ_EEEEENS4_23SM90_TMA_LOAD_MULTICASTENS4_14ComposedLayoutINS4_7SwizzleILi3ELi4ELi3EEENS4_18smem_ptr_flag_bitsILi32EEENSU_INS5_IJNSA_ILi8EEENSA_ILi32EEEEEENS5_IJS19_SB_EEEEEEEvNS4_8identityENS4_13SM90_TMA_LOADES1D_vS1E_EENS_8epilogue10collective6detail29Sm90TmaWarpSpecializedAdapterINS1I_15DefaultEpilogueISK_SL_SL_NS1H_6thread17LinearCombinationISK_Li1EffLNS1M_9ScaleType4KindE0ELNS_15FloatRoundStyleE2ESK_EENS1_15EpilogueDefaultEEEEEvvEEEEvNT_6ParamsE --------------------------
	.section	.nv.constant0._ZN7cutlass13device_kernelINS_4gemm6kernel13GemmUniversalIN4cute5tupleIJiiiiEEENS1_10collective13CollectiveMmaINS1_34MainloopSm90TmaGmmaWarpSpecializedILi2ENS5_IJNS4_1CILi1EEENSA_ILi2EEESB_EEENS1_35KernelTmaWarpSpecializedCooperativeEEENS5_IJNSA_ILi256EEENSA_ILi128EEENSA_ILi64EEEEEENS_10tfloat32_tENS5_IJlSB_lEEESK_SL_NS4_8TiledMMAINS4_8MMA_AtomIJNS4_4SM904GMMA30MMA_64x128x8_F32TF32TF32_SS_TNILNSP_7ScaleInE1ELSR_1EEEEEENS4_6LayoutINS5_IJSC_SB_SB_EEENS5_IJSB_NSA_ILi0EEESW_EEEEENS5_IJNS4_10UnderscoreESZ_SZ_EEEEENS4_23SM90_TMA_LOAD_MULTICASTENS4_14ComposedLayoutINS4_7SwizzleILi3ELi4ELi3EEENS4_18smem_ptr_flag_bitsILi32EEENSU_INS5_IJNSA_ILi8EEENSA_ILi32EEEEEENS5_IJS19_SB_EEEEEEEvNS4_8identityENS4_13SM90_TMA_LOADES1D_vS1E_EENS_8epilogue10collective6detail29Sm90TmaWarpSpecializedAdapterINS1I_15DefaultEpilogueISK_SL_SL_NS1H_6thread17LinearCombinationISK_Li1EffLNS1M_9ScaleType4KindE0ELNS_15FloatRoundStyleE2ESK_EENS1_15EpilogueDefaultEEEEEvvEEEEvNT_6ParamsE,"a",@progbits
	.sectionflags	@""
	.align	4
.nv.constant0._ZN7cutlass13device_kernelINS_4gemm6kernel13GemmUniversalIN4cute5tupleIJiiiiEEENS1_10collective13CollectiveMmaINS1_34MainloopSm90TmaGmmaWarpSpecializedILi2ENS5_IJNS4_1CILi1EEENSA_ILi2EEESB_EEENS1_35KernelTmaWarpSpecializedCooperativeEEENS5_IJNSA_ILi256EEENSA_ILi128EEENSA_ILi64EEEEEENS_10tfloat32_tENS5_IJlSB_lEEESK_SL_NS4_8TiledMMAINS4_8MMA_AtomIJNS4_4SM904GMMA30MMA_64x128x8_F32TF32TF32_SS_TNILNSP_7ScaleInE1ELSR_1EEEEEENS4_6LayoutINS5_IJSC_SB_SB_EEENS5_IJSB_NSA_ILi0EEESW_EEEEENS5_IJNS4_10UnderscoreESZ_SZ_EEEEENS4_23SM90_TMA_LOAD_MULTICASTENS4_14ComposedLayoutINS4_7SwizzleILi3ELi4ELi3EEENS4_18smem_ptr_flag_bitsILi32EEENSU_INS5_IJNSA_ILi8EEENSA_ILi32EEEEEENS5_IJS19_SB_EEEEEEEvNS4_8identityENS4_13SM90_TMA_LOADES1D_vS1E_EENS_8epilogue10collective6detail29Sm90TmaWarpSpecializedAdapterINS1I_15DefaultEpilogueISK_SL_SL_NS1H_6thread17LinearCombinationISK_Li1EffLNS1M_9ScaleType4KindE0ELNS_15FloatRoundStyleE2ESK_EENS1_15EpilogueDefaultEEEEEvvEEEEvNT_6ParamsE:
	.zero		1664


//--------------------- SYMBOLS --------------------------

	.type		.nv.reservedSmem.offset0,@object
	.size		.nv.reservedSmem.offset0,0x4
	.type		__assertfail,@function
